//
// Generated by NVIDIA NVVM Compiler
//
// Compiler Build ID: CL-36424714
// Cuda compilation tools, release 13.0, V13.0.88
// Based on NVVM 20.0.0
//

.version 9.0
.target sm_100
.address_size 64

	// .globl	relu_forward

.visible .entry relu_forward(
	.param .u64 .ptr .align 1 relu_forward_param_0,
	.param .u64 .ptr .align 1 relu_forward_param_1,
	.param .u32 relu_forward_param_2
)
{
	.reg .pred 	%p<3>;
	.reg .b32 	%r<10>;
	.reg .b32 	%f<2>;
	.reg .b64 	%rd<11>;

	ld.param.u64 	%rd2, [relu_forward_param_0];
	ld.param.u64 	%rd3, [relu_forward_param_1];
	ld.param.u32 	%r2, [relu_forward_param_2];
	cvta.to.global.u64 	%rd1, %rd3;
	mov.u32 	%r3, %ctaid.x;
	mov.u32 	%r4, %ctaid.y;
	mov.u32 	%r5, %nctaid.x;
	mad.lo.s32 	%r6, %r4, %r5, %r3;
	mov.u32 	%r7, %ntid.x;
	mov.u32 	%r8, %tid.x;
	mad.lo.s32 	%r1, %r6, %r7, %r8;
	setp.ge.s32 	%p1, %r1, %r2;
	@%p1 bra 	$L__BB0_4;
	cvta.to.global.u64 	%rd4, %rd2;
	mul.wide.s32 	%rd5, %r1, 4;
	add.s64 	%rd6, %rd4, %rd5;
	ld.global.f32 	%f1, [%rd6];
	setp.leu.f32 	%p2, %f1, 0f00000000;
	@%p2 bra 	$L__BB0_3;
	add.s64 	%rd10, %rd1, %rd5;
	st.global.f32 	[%rd10], %f1;
	bra.uni 	$L__BB0_4;
$L__BB0_3:
	add.s64 	%rd8, %rd1, %rd5;
	mov.b32 	%r9, 0;
	st.global.u32 	[%rd8], %r9;
$L__BB0_4:
	ret;

}
	// .globl	relu_backward
.visible .entry relu_backward(
	.param .u64 .ptr .align 1 relu_backward_param_0,
	.param .u64 .ptr .align 1 relu_backward_param_1,
	.param .u64 .ptr .align 1 relu_backward_param_2,
	.param .u32 relu_backward_param_3
)
{
	.reg .pred 	%p<3>;
	.reg .b32 	%r<10>;
	.reg .b32 	%f<3>;
	.reg .b64 	%rd<14>;

	ld.param.u64 	%rd2, [relu_backward_param_0];
	ld.param.u64 	%rd3, [relu_backward_param_1];
	ld.param.u64 	%rd4, [relu_backward_param_2];
	ld.param.u32 	%r2, [relu_backward_param_3];
	cvta.to.global.u64 	%rd1, %rd4;
	mov.u32 	%r3, %ctaid.x;
	mov.u32 	%r4, %ctaid.y;
	mov.u32 	%r5, %nctaid.x;
	mad.lo.s32 	%r6, %r4, %r5, %r3;
	mov.u32 	%r7, %ntid.x;
	mov.u32 	%r8, %tid.x;
	mad.lo.s32 	%r1, %r6, %r7, %r8;
	setp.ge.s32 	%p1, %r1, %r2;
	@%p1 bra 	$L__BB1_4;
	cvta.to.global.u64 	%rd5, %rd2;
	mul.wide.s32 	%rd6, %r1, 4;
	add.s64 	%rd7, %rd5, %rd6;
	ld.global.f32 	%f1, [%rd7];
	setp.leu.f32 	%p2, %f1, 0f00000000;
	@%p2 bra 	$L__BB1_3;
	cvta.to.global.u64 	%rd10, %rd3;
	add.s64 	%rd12, %rd10, %rd6;
	ld.global.f32 	%f2, [%rd12];
	add.s64 	%rd13, %rd1, %rd6;
	st.global.f32 	[%rd13], %f2;
	bra.uni 	$L__BB1_4;
$L__BB1_3:
	add.s64 	%rd9, %rd1, %rd6;
	mov.b32 	%r9, 0;
	st.global.u32 	[%rd9], %r9;
$L__BB1_4:
	ret;

}
	// .globl	relu_backward_temp
.visible .entry relu_backward_temp(
	.param .u64 .ptr .align 1 relu_backward_temp_param_0,
	.param .u64 .ptr .align 1 relu_backward_temp_param_1,
	.param .u64 .ptr .align 1 relu_backward_temp_param_2,
	.param .u32 relu_backward_temp_param_3
)
{
	.reg .pred 	%p<3>;
	.reg .b32 	%r<9>;
	.reg .b32 	%f<7>;
	.reg .b64 	%rd<14>;

	ld.param.u64 	%rd2, [relu_backward_temp_param_0];
	ld.param.u64 	%rd3, [relu_backward_temp_param_1];
	ld.param.u64 	%rd4, [relu_backward_temp_param_2];
	ld.param.u32 	%r2, [relu_backward_temp_param_3];
	cvta.to.global.u64 	%rd1, %rd4;
	mov.u32 	%r3, %ctaid.x;
	mov.u32 	%r4, %ctaid.y;
	mov.u32 	%r5, %nctaid.x;
	mad.lo.s32 	%r6, %r4, %r5, %r3;
	mov.u32 	%r7, %ntid.x;
	mov.u32 	%r8, %tid.x;
	mad.lo.s32 	%r1, %r6, %r7, %r8;
	setp.ge.s32 	%p1, %r1, %r2;
	@%p1 bra 	$L__BB2_4;
	cvta.to.global.u64 	%rd5, %rd2;
	mul.wide.s32 	%rd6, %r1, 4;
	add.s64 	%rd7, %rd5, %rd6;
	ld.global.f32 	%f1, [%rd7];
	setp.leu.f32 	%p2, %f1, 0f00000000;
	@%p2 bra 	$L__BB2_3;
	cvta.to.global.u64 	%rd10, %rd3;
	add.s64 	%rd12, %rd10, %rd6;
	ld.global.f32 	%f4, [%rd12];
	add.s64 	%rd13, %rd1, %rd6;
	ld.global.f32 	%f5, [%rd13];
	add.f32 	%f6, %f4, %f5;
	st.global.f32 	[%rd13], %f6;
	bra.uni 	$L__BB2_4;
$L__BB2_3:
	add.s64 	%rd9, %rd1, %rd6;
	ld.global.f32 	%f2, [%rd9];
	add.f32 	%f3, %f2, 0f00000000;
	st.global.f32 	[%rd9], %f3;
$L__BB2_4:
	ret;

}
	// .globl	leakyRelu_forward
.visible .entry leakyRelu_forward(
	.param .u64 .ptr .align 1 leakyRelu_forward_param_0,
	.param .u64 .ptr .align 1 leakyRelu_forward_param_1,
	.param .u32 leakyRelu_forward_param_2,
	.param .f32 leakyRelu_forward_param_3
)
{
	.reg .pred 	%p<3>;
	.reg .b32 	%r<9>;
	.reg .b32 	%f<4>;
	.reg .b64 	%rd<11>;

	ld.param.u64 	%rd2, [leakyRelu_forward_param_0];
	ld.param.u64 	%rd3, [leakyRelu_forward_param_1];
	ld.param.u32 	%r2, [leakyRelu_forward_param_2];
	ld.param.f32 	%f2, [leakyRelu_forward_param_3];
	cvta.to.global.u64 	%rd1, %rd3;
	mov.u32 	%r3, %ctaid.x;
	mov.u32 	%r4, %ctaid.y;
	mov.u32 	%r5, %nctaid.x;
	mad.lo.s32 	%r6, %r4, %r5, %r3;
	mov.u32 	%r7, %ntid.x;
	mov.u32 	%r8, %tid.x;
	mad.lo.s32 	%r1, %r6, %r7, %r8;
	setp.ge.s32 	%p1, %r1, %r2;
	@%p1 bra 	$L__BB3_4;
	cvta.to.global.u64 	%rd4, %rd2;
	mul.wide.s32 	%rd5, %r1, 4;
	add.s64 	%rd6, %rd4, %rd5;
	ld.global.f32 	%f1, [%rd6];
	setp.leu.f32 	%p2, %f1, 0f00000000;
	@%p2 bra 	$L__BB3_3;
	add.s64 	%rd10, %rd1, %rd5;
	st.global.f32 	[%rd10], %f1;
	bra.uni 	$L__BB3_4;
$L__BB3_3:
	mul.f32 	%f3, %f2, %f1;
	add.s64 	%rd8, %rd1, %rd5;
	st.global.f32 	[%rd8], %f3;
$L__BB3_4:
	ret;

}
	// .globl	leakyRelu_backward
.visible .entry leakyRelu_backward(
	.param .u64 .ptr .align 1 leakyRelu_backward_param_0,
	.param .u64 .ptr .align 1 leakyRelu_backward_param_1,
	.param .u64 .ptr .align 1 leakyRelu_backward_param_2,
	.param .u32 leakyRelu_backward_param_3,
	.param .f32 leakyRelu_backward_param_4
)
{
	.reg .pred 	%p<3>;
	.reg .b32 	%r<9>;
	.reg .b32 	%f<6>;
	.reg .b64 	%rd<15>;

	ld.param.u64 	%rd3, [leakyRelu_backward_param_0];
	ld.param.u64 	%rd4, [leakyRelu_backward_param_1];
	ld.param.u64 	%rd5, [leakyRelu_backward_param_2];
	ld.param.u32 	%r2, [leakyRelu_backward_param_3];
	ld.param.f32 	%f1, [leakyRelu_backward_param_4];
	cvta.to.global.u64 	%rd1, %rd5;
	cvta.to.global.u64 	%rd2, %rd4;
	mov.u32 	%r3, %ctaid.x;
	mov.u32 	%r4, %ctaid.y;
	mov.u32 	%r5, %nctaid.x;
	mad.lo.s32 	%r6, %r4, %r5, %r3;
	mov.u32 	%r7, %ntid.x;
	mov.u32 	%r8, %tid.x;
	mad.lo.s32 	%r1, %r6, %r7, %r8;
	setp.ge.s32 	%p1, %r1, %r2;
	@%p1 bra 	$L__BB4_4;
	cvta.to.global.u64 	%rd6, %rd3;
	mul.wide.s32 	%rd7, %r1, 4;
	add.s64 	%rd8, %rd6, %rd7;
	ld.global.f32 	%f2, [%rd8];
	setp.leu.f32 	%p2, %f2, 0f00000000;
	@%p2 bra 	$L__BB4_3;
	add.s64 	%rd13, %rd2, %rd7;
	ld.global.f32 	%f5, [%rd13];
	add.s64 	%rd14, %rd1, %rd7;
	st.global.f32 	[%rd14], %f5;
	bra.uni 	$L__BB4_4;
$L__BB4_3:
	add.s64 	%rd10, %rd2, %rd7;
	ld.global.f32 	%f3, [%rd10];
	mul.f32 	%f4, %f1, %f3;
	add.s64 	%rd11, %rd1, %rd7;
	st.global.f32 	[%rd11], %f4;
$L__BB4_4:
	ret;

}
	// .globl	leakyRelu_backward_temp
.visible .entry leakyRelu_backward_temp(
	.param .u64 .ptr .align 1 leakyRelu_backward_temp_param_0,
	.param .u64 .ptr .align 1 leakyRelu_backward_temp_param_1,
	.param .u64 .ptr .align 1 leakyRelu_backward_temp_param_2,
	.param .u32 leakyRelu_backward_temp_param_3,
	.param .f32 leakyRelu_backward_temp_param_4
)
{
	.reg .pred 	%p<3>;
	.reg .b32 	%r<9>;
	.reg .b32 	%f<9>;
	.reg .b64 	%rd<15>;

	ld.param.u64 	%rd3, [leakyRelu_backward_temp_param_0];
	ld.param.u64 	%rd4, [leakyRelu_backward_temp_param_1];
	ld.param.u64 	%rd5, [leakyRelu_backward_temp_param_2];
	ld.param.u32 	%r2, [leakyRelu_backward_temp_param_3];
	ld.param.f32 	%f1, [leakyRelu_backward_temp_param_4];
	cvta.to.global.u64 	%rd1, %rd5;
	cvta.to.global.u64 	%rd2, %rd4;
	mov.u32 	%r3, %ctaid.x;
	mov.u32 	%r4, %ctaid.y;
	mov.u32 	%r5, %nctaid.x;
	mad.lo.s32 	%r6, %r4, %r5, %r3;
	mov.u32 	%r7, %ntid.x;
	mov.u32 	%r8, %tid.x;
	mad.lo.s32 	%r1, %r6, %r7, %r8;
	setp.ge.s32 	%p1, %r1, %r2;
	@%p1 bra 	$L__BB5_4;
	cvta.to.global.u64 	%rd6, %rd3;
	mul.wide.s32 	%rd7, %r1, 4;
	add.s64 	%rd8, %rd6, %rd7;
	ld.global.f32 	%f2, [%rd8];
	setp.leu.f32 	%p2, %f2, 0f00000000;
	@%p2 bra 	$L__BB5_3;
	add.s64 	%rd13, %rd2, %rd7;
	ld.global.f32 	%f6, [%rd13];
	add.s64 	%rd14, %rd1, %rd7;
	ld.global.f32 	%f7, [%rd14];
	add.f32 	%f8, %f6, %f7;
	st.global.f32 	[%rd14], %f8;
	bra.uni 	$L__BB5_4;
$L__BB5_3:
	add.s64 	%rd10, %rd2, %rd7;
	ld.global.f32 	%f3, [%rd10];
	add.s64 	%rd11, %rd1, %rd7;
	ld.global.f32 	%f4, [%rd11];
	fma.rn.f32 	%f5, %f1, %f3, %f4;
	st.global.f32 	[%rd11], %f5;
$L__BB5_4:
	ret;

}
	// .globl	sigmod_forward
.visible .entry sigmod_forward(
	.param .u64 .ptr .align 1 sigmod_forward_param_0,
	.param .u64 .ptr .align 1 sigmod_forward_param_1,
	.param .u32 sigmod_forward_param_2
)
{
	.reg .pred 	%p<2>;
	.reg .b32 	%r<11>;
	.reg .b32 	%f<15>;
	.reg .b64 	%rd<8>;

	ld.param.u64 	%rd1, [sigmod_forward_param_0];
	ld.param.u64 	%rd2, [sigmod_forward_param_1];
	ld.param.u32 	%r2, [sigmod_forward_param_2];
	mov.u32 	%r3, %ctaid.x;
	mov.u32 	%r4, %ctaid.y;
	mov.u32 	%r5, %nctaid.x;
	mad.lo.s32 	%r6, %r4, %r5, %r3;
	mov.u32 	%r7, %ntid.x;
	mov.u32 	%r8, %tid.x;
	mad.lo.s32 	%r1, %r6, %r7, %r8;
	setp.ge.s32 	%p1, %r1, %r2;
	@%p1 bra 	$L__BB6_2;
	cvta.to.global.u64 	%rd3, %rd1;
	cvta.to.global.u64 	%rd4, %rd2;
	mul.wide.s32 	%rd5, %r1, 4;
	add.s64 	%rd6, %rd3, %rd5;
	ld.global.f32 	%f1, [%rd6];
	fma.rn.f32 	%f2, %f1, 0fBBBB989D, 0f3F000000;
	cvt.sat.f32.f32 	%f3, %f2;
	mov.f32 	%f4, 0f4B400001;
	mov.f32 	%f5, 0f437C0000;
	fma.rm.f32 	%f6, %f3, %f5, %f4;
	add.f32 	%f7, %f6, 0fCB40007F;
	neg.f32 	%f8, %f7;
	fma.rn.f32 	%f9, %f1, 0fBFB8AA3B, %f8;
	fma.rn.f32 	%f10, %f1, 0fB2A57060, %f9;
	mov.b32 	%r9, %f6;
	shl.b32 	%r10, %r9, 23;
	mov.b32 	%f11, %r10;
	ex2.approx.ftz.f32 	%f12, %f10;
	fma.rn.f32 	%f13, %f12, %f11, 0f3F800000;
	rcp.rn.f32 	%f14, %f13;
	add.s64 	%rd7, %rd4, %rd5;
	st.global.f32 	[%rd7], %f14;
$L__BB6_2:
	ret;

}
	// .globl	sigmod_backward
.visible .entry sigmod_backward(
	.param .u64 .ptr .align 1 sigmod_backward_param_0,
	.param .u64 .ptr .align 1 sigmod_backward_param_1,
	.param .u64 .ptr .align 1 sigmod_backward_param_2,
	.param .u32 sigmod_backward_param_3
)
{
	.reg .pred 	%p<2>;
	.reg .b32 	%r<9>;
	.reg .b32 	%f<7>;
	.reg .b64 	%rd<11>;

	ld.param.u64 	%rd1, [sigmod_backward_param_0];
	ld.param.u64 	%rd2, [sigmod_backward_param_1];
	ld.param.u64 	%rd3, [sigmod_backward_param_2];
	ld.param.u32 	%r2, [sigmod_backward_param_3];
	mov.u32 	%r3, %ctaid.x;
	mov.u32 	%r4, %ctaid.y;
	mov.u32 	%r5, %nctaid.x;
	mad.lo.s32 	%r6, %r4, %r5, %r3;
	mov.u32 	%r7, %ntid.x;
	mov.u32 	%r8, %tid.x;
	mad.lo.s32 	%r1, %r6, %r7, %r8;
	setp.ge.s32 	%p1, %r1, %r2;
	@%p1 bra 	$L__BB7_2;
	cvta.to.global.u64 	%rd4, %rd2;
	cvta.to.global.u64 	%rd5, %rd1;
	cvta.to.global.u64 	%rd6, %rd3;
	mul.wide.s32 	%rd7, %r1, 4;
	add.s64 	%rd8, %rd4, %rd7;
	ld.global.f32 	%f1, [%rd8];
	add.s64 	%rd9, %rd5, %rd7;
	ld.global.f32 	%f2, [%rd9];
	mul.f32 	%f3, %f1, %f2;
	mov.f32 	%f4, 0f3F800000;
	sub.f32 	%f5, %f4, %f2;
	mul.f32 	%f6, %f3, %f5;
	add.s64 	%rd10, %rd6, %rd7;
	st.global.f32 	[%rd10], %f6;
$L__BB7_2:
	ret;

}
	// .globl	sigmod_backward_temp
.visible .entry sigmod_backward_temp(
	.param .u64 .ptr .align 1 sigmod_backward_temp_param_0,
	.param .u64 .ptr .align 1 sigmod_backward_temp_param_1,
	.param .u64 .ptr .align 1 sigmod_backward_temp_param_2,
	.param .u32 sigmod_backward_temp_param_3
)
{
	.reg .pred 	%p<2>;
	.reg .b32 	%r<9>;
	.reg .b32 	%f<8>;
	.reg .b64 	%rd<11>;

	ld.param.u64 	%rd1, [sigmod_backward_temp_param_0];
	ld.param.u64 	%rd2, [sigmod_backward_temp_param_1];
	ld.param.u64 	%rd3, [sigmod_backward_temp_param_2];
	ld.param.u32 	%r2, [sigmod_backward_temp_param_3];
	mov.u32 	%r3, %ctaid.x;
	mov.u32 	%r4, %ctaid.y;
	mov.u32 	%r5, %nctaid.x;
	mad.lo.s32 	%r6, %r4, %r5, %r3;
	mov.u32 	%r7, %ntid.x;
	mov.u32 	%r8, %tid.x;
	mad.lo.s32 	%r1, %r6, %r7, %r8;
	setp.ge.s32 	%p1, %r1, %r2;
	@%p1 bra 	$L__BB8_2;
	cvta.to.global.u64 	%rd4, %rd2;
	cvta.to.global.u64 	%rd5, %rd1;
	cvta.to.global.u64 	%rd6, %rd3;
	mul.wide.s32 	%rd7, %r1, 4;
	add.s64 	%rd8, %rd4, %rd7;
	ld.global.f32 	%f1, [%rd8];
	add.s64 	%rd9, %rd5, %rd7;
	ld.global.f32 	%f2, [%rd9];
	mul.f32 	%f3, %f1, %f2;
	mov.f32 	%f4, 0f3F800000;
	sub.f32 	%f5, %f4, %f2;
	add.s64 	%rd10, %rd6, %rd7;
	ld.global.f32 	%f6, [%rd10];
	fma.rn.f32 	%f7, %f3, %f5, %f6;
	st.global.f32 	[%rd10], %f7;
$L__BB8_2:
	ret;

}
	// .globl	tanh_forward
.visible .entry tanh_forward(
	.param .u64 .ptr .align 1 tanh_forward_param_0,
	.param .u64 .ptr .align 1 tanh_forward_param_1,
	.param .u32 tanh_forward_param_2
)
{
	.reg .pred 	%p<2>;
	.reg .b32 	%r<13>;
	.reg .b32 	%f<27>;
	.reg .b64 	%rd<8>;

	ld.param.u64 	%rd1, [tanh_forward_param_0];
	ld.param.u64 	%rd2, [tanh_forward_param_1];
	ld.param.u32 	%r2, [tanh_forward_param_2];
	mov.u32 	%r3, %ctaid.x;
	mov.u32 	%r4, %ctaid.y;
	mov.u32 	%r5, %nctaid.x;
	mad.lo.s32 	%r6, %r4, %r5, %r3;
	mov.u32 	%r7, %ntid.x;
	mov.u32 	%r8, %tid.x;
	mad.lo.s32 	%r1, %r6, %r7, %r8;
	setp.ge.s32 	%p1, %r1, %r2;
	@%p1 bra 	$L__BB9_2;
	cvta.to.global.u64 	%rd3, %rd1;
	cvta.to.global.u64 	%rd4, %rd2;
	mul.wide.s32 	%rd5, %r1, 4;
	add.s64 	%rd6, %rd3, %rd5;
	ld.global.f32 	%f1, [%rd6];
	fma.rn.f32 	%f2, %f1, 0f3BBB989D, 0f3F000000;
	cvt.sat.f32.f32 	%f3, %f2;
	mov.f32 	%f4, 0f4B400001;
	mov.f32 	%f5, 0f437C0000;
	fma.rm.f32 	%f6, %f3, %f5, %f4;
	add.f32 	%f7, %f6, 0fCB40007F;
	neg.f32 	%f8, %f7;
	fma.rn.f32 	%f9, %f1, 0f3FB8AA3B, %f8;
	fma.rn.f32 	%f10, %f1, 0f32A57060, %f9;
	mov.b32 	%r9, %f6;
	shl.b32 	%r10, %r9, 23;
	mov.b32 	%f11, %r10;
	ex2.approx.ftz.f32 	%f12, %f10;
	mul.f32 	%f13, %f12, %f11;
	fma.rn.f32 	%f14, %f1, 0fBBBB989D, 0f3F000000;
	cvt.sat.f32.f32 	%f15, %f14;
	fma.rm.f32 	%f16, %f15, %f5, %f4;
	add.f32 	%f17, %f16, 0fCB40007F;
	neg.f32 	%f18, %f17;
	fma.rn.f32 	%f19, %f1, 0fBFB8AA3B, %f18;
	fma.rn.f32 	%f20, %f1, 0fB2A57060, %f19;
	mov.b32 	%r11, %f16;
	shl.b32 	%r12, %r11, 23;
	mov.b32 	%f21, %r12;
	ex2.approx.ftz.f32 	%f22, %f20;
	mul.f32 	%f23, %f22, %f21;
	sub.f32 	%f24, %f13, %f23;
	add.f32 	%f25, %f13, %f23;
	div.rn.f32 	%f26, %f24, %f25;
	add.s64 	%rd7, %rd4, %rd5;
	st.global.f32 	[%rd7], %f26;
$L__BB9_2:
	ret;

}
	// .globl	tanh_backward
.visible .entry tanh_backward(
	.param .u64 .ptr .align 1 tanh_backward_param_0,
	.param .u64 .ptr .align 1 tanh_backward_param_1,
	.param .u64 .ptr .align 1 tanh_backward_param_2,
	.param .u32 tanh_backward_param_3
)
{
	.reg .pred 	%p<2>;
	.reg .b32 	%r<9>;
	.reg .b32 	%f<7>;
	.reg .b64 	%rd<11>;

	ld.param.u64 	%rd1, [tanh_backward_param_0];
	ld.param.u64 	%rd2, [tanh_backward_param_1];
	ld.param.u64 	%rd3, [tanh_backward_param_2];
	ld.param.u32 	%r2, [tanh_backward_param_3];
	mov.u32 	%r3, %ctaid.x;
	mov.u32 	%r4, %ctaid.y;
	mov.u32 	%r5, %nctaid.x;
	mad.lo.s32 	%r6, %r4, %r5, %r3;
	mov.u32 	%r7, %ntid.x;
	mov.u32 	%r8, %tid.x;
	mad.lo.s32 	%r1, %r6, %r7, %r8;
	setp.ge.s32 	%p1, %r1, %r2;
	@%p1 bra 	$L__BB10_2;
	cvta.to.global.u64 	%rd4, %rd2;
	cvta.to.global.u64 	%rd5, %rd1;
	cvta.to.global.u64 	%rd6, %rd3;
	mul.wide.s32 	%rd7, %r1, 4;
	add.s64 	%rd8, %rd4, %rd7;
	ld.global.f32 	%f1, [%rd8];
	add.s64 	%rd9, %rd5, %rd7;
	ld.global.f32 	%f2, [%rd9];
	mul.f32 	%f3, %f2, %f2;
	mov.f32 	%f4, 0f3F800000;
	sub.f32 	%f5, %f4, %f3;
	mul.f32 	%f6, %f1, %f5;
	add.s64 	%rd10, %rd6, %rd7;
	st.global.f32 	[%rd10], %f6;
$L__BB10_2:
	ret;

}
	// .globl	tanh_backward_temp
.visible .entry tanh_backward_temp(
	.param .u64 .ptr .align 1 tanh_backward_temp_param_0,
	.param .u64 .ptr .align 1 tanh_backward_temp_param_1,
	.param .u64 .ptr .align 1 tanh_backward_temp_param_2,
	.param .u32 tanh_backward_temp_param_3
)
{
	.reg .pred 	%p<2>;
	.reg .b32 	%r<9>;
	.reg .b32 	%f<8>;
	.reg .b64 	%rd<11>;

	ld.param.u64 	%rd1, [tanh_backward_temp_param_0];
	ld.param.u64 	%rd2, [tanh_backward_temp_param_1];
	ld.param.u64 	%rd3, [tanh_backward_temp_param_2];
	ld.param.u32 	%r2, [tanh_backward_temp_param_3];
	mov.u32 	%r3, %ctaid.x;
	mov.u32 	%r4, %ctaid.y;
	mov.u32 	%r5, %nctaid.x;
	mad.lo.s32 	%r6, %r4, %r5, %r3;
	mov.u32 	%r7, %ntid.x;
	mov.u32 	%r8, %tid.x;
	mad.lo.s32 	%r1, %r6, %r7, %r8;
	setp.ge.s32 	%p1, %r1, %r2;
	@%p1 bra 	$L__BB11_2;
	cvta.to.global.u64 	%rd4, %rd2;
	cvta.to.global.u64 	%rd5, %rd1;
	cvta.to.global.u64 	%rd6, %rd3;
	mul.wide.s32 	%rd7, %r1, 4;
	add.s64 	%rd8, %rd4, %rd7;
	ld.global.f32 	%f1, [%rd8];
	add.s64 	%rd9, %rd5, %rd7;
	ld.global.f32 	%f2, [%rd9];
	mul.f32 	%f3, %f2, %f2;
	mov.f32 	%f4, 0f3F800000;
	sub.f32 	%f5, %f4, %f3;
	add.s64 	%rd10, %rd6, %rd7;
	ld.global.f32 	%f6, [%rd10];
	fma.rn.f32 	%f7, %f1, %f5, %f6;
	st.global.f32 	[%rd10], %f7;
$L__BB11_2:
	ret;

}
	// .globl	silu_forward
.visible .entry silu_forward(
	.param .u64 .ptr .align 1 silu_forward_param_0,
	.param .u64 .ptr .align 1 silu_forward_param_1,
	.param .u32 silu_forward_param_2
)
{
	.reg .pred 	%p<2>;
	.reg .b32 	%r<11>;
	.reg .b32 	%f<15>;
	.reg .b64 	%rd<8>;

	ld.param.u64 	%rd1, [silu_forward_param_0];
	ld.param.u64 	%rd2, [silu_forward_param_1];
	ld.param.u32 	%r2, [silu_forward_param_2];
	mov.u32 	%r3, %ctaid.x;
	mov.u32 	%r4, %ctaid.y;
	mov.u32 	%r5, %nctaid.x;
	mad.lo.s32 	%r6, %r4, %r5, %r3;
	mov.u32 	%r7, %ntid.x;
	mov.u32 	%r8, %tid.x;
	mad.lo.s32 	%r1, %r6, %r7, %r8;
	setp.ge.s32 	%p1, %r1, %r2;
	@%p1 bra 	$L__BB12_2;
	cvta.to.global.u64 	%rd3, %rd1;
	cvta.to.global.u64 	%rd4, %rd2;
	mul.wide.s32 	%rd5, %r1, 4;
	add.s64 	%rd6, %rd3, %rd5;
	ld.global.f32 	%f1, [%rd6];
	fma.rn.f32 	%f2, %f1, 0fBBBB989D, 0f3F000000;
	cvt.sat.f32.f32 	%f3, %f2;
	mov.f32 	%f4, 0f4B400001;
	mov.f32 	%f5, 0f437C0000;
	fma.rm.f32 	%f6, %f3, %f5, %f4;
	add.f32 	%f7, %f6, 0fCB40007F;
	neg.f32 	%f8, %f7;
	fma.rn.f32 	%f9, %f1, 0fBFB8AA3B, %f8;
	fma.rn.f32 	%f10, %f1, 0fB2A57060, %f9;
	mov.b32 	%r9, %f6;
	shl.b32 	%r10, %r9, 23;
	mov.b32 	%f11, %r10;
	ex2.approx.ftz.f32 	%f12, %f10;
	fma.rn.f32 	%f13, %f12, %f11, 0f3F800000;
	div.rn.f32 	%f14, %f1, %f13;
	add.s64 	%rd7, %rd4, %rd5;
	st.global.f32 	[%rd7], %f14;
$L__BB12_2:
	ret;

}
	// .globl	silu_backward
.visible .entry silu_backward(
	.param .u64 .ptr .align 1 silu_backward_param_0,
	.param .u64 .ptr .align 1 silu_backward_param_1,
	.param .u64 .ptr .align 1 silu_backward_param_2,
	.param .u64 .ptr .align 1 silu_backward_param_3,
	.param .u32 silu_backward_param_4
)
{
	.reg .pred 	%p<2>;
	.reg .b32 	%r<11>;
	.reg .b32 	%f<21>;
	.reg .b64 	%rd<11>;

	ld.param.u64 	%rd1, [silu_backward_param_0];
	ld.param.u64 	%rd2, [silu_backward_param_2];
	ld.param.u64 	%rd3, [silu_backward_param_3];
	ld.param.u32 	%r2, [silu_backward_param_4];
	mov.u32 	%r3, %ctaid.x;
	mov.u32 	%r4, %ctaid.y;
	mov.u32 	%r5, %nctaid.x;
	mad.lo.s32 	%r6, %r4, %r5, %r3;
	mov.u32 	%r7, %ntid.x;
	mov.u32 	%r8, %tid.x;
	mad.lo.s32 	%r1, %r6, %r7, %r8;
	setp.ge.s32 	%p1, %r1, %r2;
	@%p1 bra 	$L__BB13_2;
	cvta.to.global.u64 	%rd4, %rd1;
	cvta.to.global.u64 	%rd5, %rd2;
	cvta.to.global.u64 	%rd6, %rd3;
	mul.wide.s32 	%rd7, %r1, 4;
	add.s64 	%rd8, %rd4, %rd7;
	ld.global.f32 	%f1, [%rd8];
	fma.rn.f32 	%f2, %f1, 0fBBBB989D, 0f3F000000;
	cvt.sat.f32.f32 	%f3, %f2;
	mov.f32 	%f4, 0f4B400001;
	mov.f32 	%f5, 0f437C0000;
	fma.rm.f32 	%f6, %f3, %f5, %f4;
	add.f32 	%f7, %f6, 0fCB40007F;
	neg.f32 	%f8, %f7;
	fma.rn.f32 	%f9, %f1, 0fBFB8AA3B, %f8;
	fma.rn.f32 	%f10, %f1, 0fB2A57060, %f9;
	mov.b32 	%r9, %f6;
	shl.b32 	%r10, %r9, 23;
	mov.b32 	%f11, %r10;
	ex2.approx.ftz.f32 	%f12, %f10;
	fma.rn.f32 	%f13, %f12, %f11, 0f3F800000;
	rcp.rn.f32 	%f14, %f13;
	add.s64 	%rd9, %rd5, %rd7;
	ld.global.f32 	%f15, [%rd9];
	mov.f32 	%f16, 0f3F800000;
	sub.f32 	%f17, %f16, %f14;
	fma.rn.f32 	%f18, %f1, %f17, 0f3F800000;
	mul.f32 	%f19, %f14, %f18;
	mul.f32 	%f20, %f15, %f19;
	add.s64 	%rd10, %rd6, %rd7;
	st.global.f32 	[%rd10], %f20;
$L__BB13_2:
	ret;

}
	// .globl	silu_backward_temp
.visible .entry silu_backward_temp(
	.param .u64 .ptr .align 1 silu_backward_temp_param_0,
	.param .u64 .ptr .align 1 silu_backward_temp_param_1,
	.param .u64 .ptr .align 1 silu_backward_temp_param_2,
	.param .u64 .ptr .align 1 silu_backward_temp_param_3,
	.param .u32 silu_backward_temp_param_4
)
{
	.reg .pred 	%p<2>;
	.reg .b32 	%r<11>;
	.reg .b32 	%f<22>;
	.reg .b64 	%rd<14>;

	ld.param.u64 	%rd1, [silu_backward_temp_param_0];
	ld.param.u64 	%rd2, [silu_backward_temp_param_1];
	ld.param.u64 	%rd3, [silu_backward_temp_param_2];
	ld.param.u64 	%rd4, [silu_backward_temp_param_3];
	ld.param.u32 	%r2, [silu_backward_temp_param_4];
	mov.u32 	%r3, %ctaid.x;
	mov.u32 	%r4, %ctaid.y;
	mov.u32 	%r5, %nctaid.x;
	mad.lo.s32 	%r6, %r4, %r5, %r3;
	mov.u32 	%r7, %ntid.x;
	mov.u32 	%r8, %tid.x;
	mad.lo.s32 	%r1, %r6, %r7, %r8;
	setp.ge.s32 	%p1, %r1, %r2;
	@%p1 bra 	$L__BB14_2;
	cvta.to.global.u64 	%rd5, %rd3;
	cvta.to.global.u64 	%rd6, %rd2;
	cvta.to.global.u64 	%rd7, %rd1;
	cvta.to.global.u64 	%rd8, %rd4;
	mul.wide.s32 	%rd9, %r1, 4;
	add.s64 	%rd10, %rd5, %rd9;
	ld.global.f32 	%f1, [%rd10];
	add.s64 	%rd11, %rd6, %rd9;
	ld.global.f32 	%f2, [%rd11];
	add.s64 	%rd12, %rd7, %rd9;
	ld.global.f32 	%f3, [%rd12];
	fma.rn.f32 	%f4, %f3, 0fBBBB989D, 0f3F000000;
	cvt.sat.f32.f32 	%f5, %f4;
	mov.f32 	%f6, 0f4B400001;
	mov.f32 	%f7, 0f437C0000;
	fma.rm.f32 	%f8, %f5, %f7, %f6;
	add.f32 	%f9, %f8, 0fCB40007F;
	neg.f32 	%f10, %f9;
	fma.rn.f32 	%f11, %f3, 0fBFB8AA3B, %f10;
	fma.rn.f32 	%f12, %f3, 0fB2A57060, %f11;
	mov.b32 	%r9, %f8;
	shl.b32 	%r10, %r9, 23;
	mov.b32 	%f13, %r10;
	ex2.approx.ftz.f32 	%f14, %f12;
	fma.rn.f32 	%f15, %f14, %f13, 0f3F800000;
	rcp.rn.f32 	%f16, %f15;
	mov.f32 	%f17, 0f3F800000;
	sub.f32 	%f18, %f17, %f2;
	fma.rn.f32 	%f19, %f18, %f16, %f2;
	add.s64 	%rd13, %rd8, %rd9;
	ld.global.f32 	%f20, [%rd13];
	fma.rn.f32 	%f21, %f1, %f19, %f20;
	st.global.f32 	[%rd13], %f21;
$L__BB14_2:
	ret;

}
	// .globl	gelu_fwd_cuda
.visible .entry gelu_fwd_cuda(
	.param .u64 .ptr .align 1 gelu_fwd_cuda_param_0,
	.param .u64 .ptr .align 1 gelu_fwd_cuda_param_1,
	.param .u32 gelu_fwd_cuda_param_2
)
{
	.reg .pred 	%p<2>;
	.reg .b32 	%r<8>;
	.reg .b32 	%f<17>;
	.reg .b64 	%rd<8>;
	.reg .b64 	%fd<3>;

	ld.param.u64 	%rd1, [gelu_fwd_cuda_param_0];
	ld.param.u64 	%rd2, [gelu_fwd_cuda_param_1];
	ld.param.u32 	%r2, [gelu_fwd_cuda_param_2];
	mov.u32 	%r3, %tid.x;
	mov.u32 	%r4, %ctaid.x;
	mov.u32 	%r5, %ntid.x;
	mad.lo.s32 	%r1, %r4, %r5, %r3;
	setp.ge.s32 	%p1, %r1, %r2;
	@%p1 bra 	$L__BB15_2;
	cvta.to.global.u64 	%rd3, %rd1;
	cvta.to.global.u64 	%rd4, %rd2;
	mul.wide.s32 	%rd5, %r1, 4;
	add.s64 	%rd6, %rd3, %rd5;
	ld.global.f32 	%f1, [%rd6];
	cvt.f64.f32 	%fd1, %f1;
	mul.f64 	%fd2, %fd1, 0d3FFB3B645A1CAC08;
	cvt.rn.f32.f64 	%f2, %fd2;
	fma.rn.f32 	%f3, %f2, 0fBBBB989D, 0f3F000000;
	cvt.sat.f32.f32 	%f4, %f3;
	mov.f32 	%f5, 0f4B400001;
	mov.f32 	%f6, 0f437C0000;
	fma.rm.f32 	%f7, %f4, %f6, %f5;
	add.f32 	%f8, %f7, 0fCB40007F;
	neg.f32 	%f9, %f8;
	fma.rn.f32 	%f10, %f2, 0fBFB8AA3B, %f9;
	fma.rn.f32 	%f11, %f2, 0fB2A57060, %f10;
	mov.b32 	%r6, %f7;
	shl.b32 	%r7, %r6, 23;
	mov.b32 	%f12, %r7;
	ex2.approx.ftz.f32 	%f13, %f11;
	fma.rn.f32 	%f14, %f13, %f12, 0f3F800000;
	rcp.rn.f32 	%f15, %f14;
	mul.f32 	%f16, %f1, %f15;
	add.s64 	%rd7, %rd4, %rd5;
	st.global.f32 	[%rd7], %f16;
$L__BB15_2:
	ret;

}
	// .globl	gelu_bwd_cuda
.visible .entry gelu_bwd_cuda(
	.param .u64 .ptr .align 1 gelu_bwd_cuda_param_0,
	.param .u64 .ptr .align 1 gelu_bwd_cuda_param_1,
	.param .u64 .ptr .align 1 gelu_bwd_cuda_param_2,
	.param .u32 gelu_bwd_cuda_param_3
)
{
	.reg .pred 	%p<2>;
	.reg .b32 	%r<8>;
	.reg .b32 	%f<20>;
	.reg .b64 	%rd<11>;
	.reg .b64 	%fd<9>;

	ld.param.u64 	%rd1, [gelu_bwd_cuda_param_0];
	ld.param.u64 	%rd2, [gelu_bwd_cuda_param_1];
	ld.param.u64 	%rd3, [gelu_bwd_cuda_param_2];
	ld.param.u32 	%r2, [gelu_bwd_cuda_param_3];
	mov.u32 	%r3, %tid.x;
	mov.u32 	%r4, %ctaid.x;
	mov.u32 	%r5, %ntid.x;
	mad.lo.s32 	%r1, %r4, %r5, %r3;
	setp.ge.s32 	%p1, %r1, %r2;
	@%p1 bra 	$L__BB16_2;
	cvta.to.global.u64 	%rd4, %rd1;
	cvta.to.global.u64 	%rd5, %rd2;
	cvta.to.global.u64 	%rd6, %rd3;
	mul.wide.s32 	%rd7, %r1, 4;
	add.s64 	%rd8, %rd4, %rd7;
	ld.global.f32 	%f1, [%rd8];
	cvt.f64.f32 	%fd1, %f1;
	mul.f64 	%fd2, %fd1, 0d3FFB3B645A1CAC08;
	cvt.rn.f32.f64 	%f2, %fd2;
	fma.rn.f32 	%f3, %f2, 0fBBBB989D, 0f3F000000;
	cvt.sat.f32.f32 	%f4, %f3;
	mov.f32 	%f5, 0f4B400001;
	mov.f32 	%f6, 0f437C0000;
	fma.rm.f32 	%f7, %f4, %f6, %f5;
	add.f32 	%f8, %f7, 0fCB40007F;
	neg.f32 	%f9, %f8;
	fma.rn.f32 	%f10, %f2, 0fBFB8AA3B, %f9;
	fma.rn.f32 	%f11, %f2, 0fB2A57060, %f10;
	mov.b32 	%r6, %f7;
	shl.b32 	%r7, %r6, 23;
	mov.b32 	%f12, %r7;
	ex2.approx.ftz.f32 	%f13, %f11;
	fma.rn.f32 	%f14, %f13, %f12, 0f3F800000;
	rcp.rn.f32 	%f15, %f14;
	add.s64 	%rd9, %rd5, %rd7;
	ld.global.f32 	%f16, [%rd9];
	cvt.f64.f32 	%fd3, %f16;
	cvt.f64.f32 	%fd4, %f15;
	mul.f64 	%fd5, %fd2, %fd4;
	mov.f32 	%f17, 0f3F800000;
	sub.f32 	%f18, %f17, %f15;
	cvt.f64.f32 	%fd6, %f18;
	fma.rn.f64 	%fd7, %fd5, %fd6, %fd4;
	mul.f64 	%fd8, %fd7, %fd3;
	cvt.rn.f32.f64 	%f19, %fd8;
	add.s64 	%rd10, %rd6, %rd7;
	st.global.f32 	[%rd10], %f19;
$L__BB16_2:
	ret;

}
	// .globl	gelu_forward
.visible .entry gelu_forward(
	.param .u64 .ptr .align 1 gelu_forward_param_0,
	.param .u64 .ptr .align 1 gelu_forward_param_1,
	.param .u32 gelu_forward_param_2
)
{
	.reg .pred 	%p<4>;
	.reg .b32 	%r<6>;
	.reg .b32 	%f<24>;
	.reg .b64 	%rd<8>;

	ld.param.u64 	%rd1, [gelu_forward_param_0];
	ld.param.u64 	%rd2, [gelu_forward_param_1];
	ld.param.u32 	%r2, [gelu_forward_param_2];
	mov.u32 	%r3, %tid.x;
	mov.u32 	%r4, %ctaid.x;
	mov.u32 	%r5, %ntid.x;
	mad.lo.s32 	%r1, %r4, %r5, %r3;
	setp.ge.s32 	%p1, %r1, %r2;
	@%p1 bra 	$L__BB17_2;
	cvta.to.global.u64 	%rd3, %rd1;
	cvta.to.global.u64 	%rd4, %rd2;
	mul.wide.s32 	%rd5, %r1, 4;
	add.s64 	%rd6, %rd3, %rd5;
	ld.global.f32 	%f1, [%rd6];
	mul.f32 	%f2, %f1, 0f3D372713;
	mul.f32 	%f3, %f1, %f2;
	mul.f32 	%f4, %f1, 0f3F000000;
	fma.rn.f32 	%f5, %f1, %f3, %f1;
	mul.f32 	%f6, %f5, 0f3F4C4229;
	abs.f32 	%f7, %f6;
	mul.f32 	%f8, %f7, 0f4038AA3B;
	ex2.approx.ftz.f32 	%f9, %f8;
	add.f32 	%f10, %f9, 0f3F800000;
	rcp.approx.ftz.f32 	%f11, %f10;
	fma.rn.f32 	%f12, %f11, 0fC0000000, 0f3F800000;
	setp.ge.f32 	%p2, %f7, 0f41102CB4;
	selp.f32 	%f13, 0f3F800000, %f12, %p2;
	copysign.f32 	%f14, %f6, %f13;
	mul.f32 	%f15, %f6, %f6;
	fma.rn.f32 	%f16, %f15, 0f3C80F082, 0fBD563CAE;
	fma.rn.f32 	%f17, %f16, %f15, 0f3E085941;
	fma.rn.f32 	%f18, %f17, %f15, 0fBEAAA9ED;
	fma.rn.f32 	%f19, %f18, %f15, 0f00000000;
	fma.rn.f32 	%f20, %f19, %f6, %f6;
	setp.ge.f32 	%p3, %f7, 0f3F19999A;
	selp.f32 	%f21, %f14, %f20, %p3;
	add.f32 	%f22, %f21, 0f3F800000;
	mul.f32 	%f23, %f4, %f22;
	add.s64 	%rd7, %rd4, %rd5;
	st.global.f32 	[%rd7], %f23;
$L__BB17_2:
	ret;

}
	// .globl	gelu_old_forward
.visible .entry gelu_old_forward(
	.param .u64 .ptr .align 1 gelu_old_forward_param_0,
	.param .u64 .ptr .align 1 gelu_old_forward_param_1,
	.param .u32 gelu_old_forward_param_2
)
{
	.reg .pred 	%p<4>;
	.reg .b32 	%r<6>;
	.reg .b32 	%f<31>;
	.reg .b64 	%rd<9>;

	ld.param.u64 	%rd1, [gelu_old_forward_param_0];
	ld.param.u64 	%rd2, [gelu_old_forward_param_1];
	ld.param.u32 	%r2, [gelu_old_forward_param_2];
	mov.u32 	%r3, %tid.x;
	mov.u32 	%r4, %ctaid.x;
	mov.u32 	%r5, %ntid.x;
	mad.lo.s32 	%r1, %r4, %r5, %r3;
	setp.ge.s32 	%p1, %r1, %r2;
	@%p1 bra 	$L__BB18_4;
	cvta.to.global.u64 	%rd3, %rd1;
	mul.wide.s32 	%rd4, %r1, 4;
	add.s64 	%rd5, %rd3, %rd4;
	ld.global.f32 	%f1, [%rd5];
	mul.f32 	%f2, %f1, 0f3F3504F3;
	abs.f32 	%f6, %f2;
	setp.ltu.f32 	%p2, %f6, 0f3F8060FE;
	setp.ge.f32 	%p3, %f6, 0f3F8060FE;
	mul.f32 	%f7, %f2, %f2;
	selp.f32 	%f8, %f6, %f7, %p3;
	selp.f32 	%f9, 0f38EB4C3A, 0f38B1E96A, %p3;
	selp.f32 	%f10, 0fBAAE005B, 0fBA574D20, %p3;
	fma.rn.f32 	%f11, %f9, %f8, %f10;
	selp.f32 	%f12, 0f3C09919F, 0f3BAAD5EA, %p3;
	fma.rn.f32 	%f13, %f11, %f8, %f12;
	selp.f32 	%f14, 0fBD24D99A, 0fBCDC1BE7, %p3;
	fma.rn.f32 	%f15, %f13, %f8, %f14;
	selp.f32 	%f16, 0f3E235519, 0f3DE718AF, %p3;
	fma.rn.f32 	%f17, %f15, %f8, %f16;
	selp.f32 	%f18, 0f3F69B4F9, 0fBEC093AC, %p3;
	fma.rn.f32 	%f19, %f17, %f8, %f18;
	selp.f32 	%f20, 0f3F210A14, 0f3E0375D3, %p3;
	fma.rn.f32 	%f21, %f19, %f8, %f20;
	neg.f32 	%f22, %f8;
	selp.f32 	%f23, %f22, %f2, %p3;
	fma.rn.f32 	%f30, %f21, %f23, %f23;
	@%p2 bra 	$L__BB18_3;
	ex2.approx.ftz.f32 	%f24, %f30;
	mov.f32 	%f25, 0f3F800000;
	sub.f32 	%f26, %f25, %f24;
	copysign.f32 	%f30, %f2, %f26;
$L__BB18_3:
	add.f32 	%f27, %f30, 0f3F800000;
	mul.f32 	%f28, %f1, 0f3F000000;
	mul.f32 	%f29, %f28, %f27;
	cvta.to.global.u64 	%rd6, %rd2;
	add.s64 	%rd8, %rd6, %rd4;
	st.global.f32 	[%rd8], %f29;
$L__BB18_4:
	ret;

}
	// .globl	gelu_backward
.visible .entry gelu_backward(
	.param .u64 .ptr .align 1 gelu_backward_param_0,
	.param .u64 .ptr .align 1 gelu_backward_param_1,
	.param .u64 .ptr .align 1 gelu_backward_param_2,
	.param .u32 gelu_backward_param_3
)
{
	.reg .pred 	%p<5>;
	.reg .b32 	%r<8>;
	.reg .b32 	%f<50>;
	.reg .b64 	%rd<11>;

	ld.param.u64 	%rd1, [gelu_backward_param_0];
	ld.param.u64 	%rd2, [gelu_backward_param_1];
	ld.param.u64 	%rd3, [gelu_backward_param_2];
	ld.param.u32 	%r2, [gelu_backward_param_3];
	mov.u32 	%r3, %ctaid.x;
	mov.u32 	%r4, %ntid.x;
	mov.u32 	%r5, %tid.x;
	mad.lo.s32 	%r1, %r3, %r4, %r5;
	setp.ge.s32 	%p1, %r1, %r2;
	@%p1 bra 	$L__BB19_2;
	cvta.to.global.u64 	%rd4, %rd2;
	cvta.to.global.u64 	%rd5, %rd3;
	cvta.to.global.u64 	%rd6, %rd1;
	mul.wide.s32 	%rd7, %r1, 4;
	add.s64 	%rd8, %rd4, %rd7;
	ld.global.f32 	%f1, [%rd8];
	mul.f32 	%f2, %f1, 0f3D372713;
	mul.f32 	%f3, %f1, %f2;
	fma.rn.f32 	%f4, %f1, %f3, %f1;
	mul.f32 	%f5, %f4, 0f3F4C4229;
	abs.f32 	%f6, %f5;
	mul.f32 	%f7, %f6, 0f4038AA3B;
	ex2.approx.ftz.f32 	%f8, %f7;
	add.f32 	%f9, %f8, 0f3F800000;
	rcp.approx.ftz.f32 	%f10, %f9;
	fma.rn.f32 	%f11, %f10, 0fC0000000, 0f3F800000;
	setp.ge.f32 	%p2, %f6, 0f41102CB4;
	selp.f32 	%f12, 0f3F800000, %f11, %p2;
	copysign.f32 	%f13, %f5, %f12;
	mul.f32 	%f14, %f5, %f5;
	fma.rn.f32 	%f15, %f14, 0f3C80F082, 0fBD563CAE;
	fma.rn.f32 	%f16, %f15, %f14, 0f3E085941;
	fma.rn.f32 	%f17, %f16, %f14, 0fBEAAA9ED;
	fma.rn.f32 	%f18, %f17, %f14, 0f00000000;
	fma.rn.f32 	%f19, %f18, %f5, %f5;
	setp.ge.f32 	%p3, %f6, 0f3F19999A;
	selp.f32 	%f20, %f13, %f19, %p3;
	mov.f32 	%f21, 0f3FB8AA3B;
	mul.rn.f32 	%f22, %f6, %f21;
	cvt.rzi.f32.f32 	%f23, %f22;
	abs.f32 	%f24, %f23;
	setp.gt.f32 	%p4, %f24, 0f42FC0000;
	mov.f32 	%f25, 0f42FC0000;
	copysign.f32 	%f26, %f23, %f25;
	selp.f32 	%f27, %f26, %f23, %p4;
	fma.rn.f32 	%f28, %f27, 0fBF317218, %f6;
	fma.rn.f32 	%f29, %f27, 0f3102E308, %f28;
	mul.f32 	%f30, %f29, 0f3FB8AA3B;
	add.f32 	%f31, %f27, 0f4B40007D;
	mov.b32 	%r6, %f31;
	shl.b32 	%r7, %r6, 23;
	mov.b32 	%f32, %r7;
	ex2.approx.ftz.f32 	%f33, %f30;
	mul.f32 	%f34, %f33, %f32;
	mov.f32 	%f35, 0f3E000000;
	div.approx.ftz.f32 	%f36, %f35, %f34;
	fma.rn.f32 	%f37, %f34, 0f40000000, %f36;
	mul.f32 	%f38, %f37, %f37;
	rcp.rn.f32 	%f39, %f38;
	add.f32 	%f40, %f20, 0f3F800000;
	mul.f32 	%f41, %f1, 0f3F000000;
	mul.f32 	%f42, %f41, %f39;
	mul.f32 	%f43, %f42, 0f3F4C4229;
	mul.f32 	%f44, %f1, 0f3E095D4E;
	fma.rn.f32 	%f45, %f1, %f44, 0f3F800000;
	mul.f32 	%f46, %f45, %f43;
	fma.rn.f32 	%f47, %f40, 0f3F000000, %f46;
	add.s64 	%rd9, %rd5, %rd7;
	ld.global.f32 	%f48, [%rd9];
	mul.f32 	%f49, %f48, %f47;
	add.s64 	%rd10, %rd6, %rd7;
	st.global.f32 	[%rd10], %f49;
$L__BB19_2:
	ret;

}
	// .globl	gelu_old_half_forward
.visible .entry gelu_old_half_forward(
	.param .u64 .ptr .align 1 gelu_old_half_forward_param_0,
	.param .u64 .ptr .align 1 gelu_old_half_forward_param_1,
	.param .u32 gelu_old_half_forward_param_2
)
{
	.reg .pred 	%p<4>;
	.reg .b16 	%rs<3>;
	.reg .b32 	%r<9>;
	.reg .b32 	%f<32>;
	.reg .b64 	%rd<9>;
	.reg .b64 	%fd<5>;

	ld.param.u64 	%rd1, [gelu_old_half_forward_param_0];
	ld.param.u64 	%rd2, [gelu_old_half_forward_param_1];
	ld.param.u32 	%r2, [gelu_old_half_forward_param_2];
	mov.u32 	%r3, %ctaid.x;
	mov.u32 	%r4, %ctaid.y;
	mov.u32 	%r5, %nctaid.x;
	mad.lo.s32 	%r6, %r4, %r5, %r3;
	mov.u32 	%r7, %ntid.x;
	mov.u32 	%r8, %tid.x;
	mad.lo.s32 	%r1, %r6, %r7, %r8;
	setp.ge.s32 	%p1, %r1, %r2;
	@%p1 bra 	$L__BB20_4;
	cvta.to.global.u64 	%rd3, %rd1;
	mul.wide.s32 	%rd4, %r1, 4;
	add.s64 	%rd5, %rd3, %rd4;
	ld.global.f32 	%f1, [%rd5];
	mul.f32 	%f2, %f1, 0f3F3504F3;
	abs.f32 	%f6, %f2;
	setp.ltu.f32 	%p2, %f6, 0f3F8060FE;
	setp.ge.f32 	%p3, %f6, 0f3F8060FE;
	mul.f32 	%f7, %f2, %f2;
	selp.f32 	%f8, %f6, %f7, %p3;
	selp.f32 	%f9, 0f38EB4C3A, 0f38B1E96A, %p3;
	selp.f32 	%f10, 0fBAAE005B, 0fBA574D20, %p3;
	fma.rn.f32 	%f11, %f9, %f8, %f10;
	selp.f32 	%f12, 0f3C09919F, 0f3BAAD5EA, %p3;
	fma.rn.f32 	%f13, %f11, %f8, %f12;
	selp.f32 	%f14, 0fBD24D99A, 0fBCDC1BE7, %p3;
	fma.rn.f32 	%f15, %f13, %f8, %f14;
	selp.f32 	%f16, 0f3E235519, 0f3DE718AF, %p3;
	fma.rn.f32 	%f17, %f15, %f8, %f16;
	selp.f32 	%f18, 0f3F69B4F9, 0fBEC093AC, %p3;
	fma.rn.f32 	%f19, %f17, %f8, %f18;
	selp.f32 	%f20, 0f3F210A14, 0f3E0375D3, %p3;
	fma.rn.f32 	%f21, %f19, %f8, %f20;
	neg.f32 	%f22, %f8;
	selp.f32 	%f23, %f22, %f2, %p3;
	fma.rn.f32 	%f31, %f21, %f23, %f23;
	@%p2 bra 	$L__BB20_3;
	ex2.approx.ftz.f32 	%f24, %f31;
	mov.f32 	%f25, 0f3F800000;
	sub.f32 	%f26, %f25, %f24;
	copysign.f32 	%f31, %f2, %f26;
$L__BB20_3:
	// begin inline asm
	{  cvt.rn.f16.f32 %rs1, %f31;}

	// end inline asm
	// begin inline asm
	{  cvt.f32.f16 %f28, %rs1;}

	// end inline asm
	cvt.f64.f32 	%fd1, %f1;
	mul.f64 	%fd2, %fd1, 0d3FE0000000000000;
	add.f32 	%f29, %f28, 0f3F800000;
	cvt.f64.f32 	%fd3, %f29;
	mul.f64 	%fd4, %fd2, %fd3;
	cvt.rn.f32.f64 	%f30, %fd4;
	cvta.to.global.u64 	%rd6, %rd2;
	add.s64 	%rd8, %rd6, %rd4;
	st.global.f32 	[%rd8], %f30;
$L__BB20_4:
	ret;

}


// ===== COMPILED SASS (sm_100) =====

	.target	sm_100

	.elftype	@"ET_EXEC"


//--------------------- .note.nv.tkinfo           --------------------------
	.section	.note.nv.tkinfo,"",@"SHT_NOTE"
	.sectionflags	@"SHF_NOTE_NV_TKINFO"
	.tkinfo
        /*0018*/ 	.word	0x00000002
        /*0030*/ 	.string	""
        /*0030*/ 	.string	"ptxas"
        /*0030*/ 	.string	"Cuda compilation tools, release 13.0, V13.0.88"
        /*0030*/ 	.string	"Build cuda_13.0.r13.0/compiler.36424714_0"
        /*0030*/ 	.string	"-arch sm_100 -m 64 "



//--------------------- .note.nv.cuinfo           --------------------------
	.section	.note.nv.cuinfo,"",@"SHT_NOTE"
	.sectionflags	@"SHF_NOTE_NV_CUINFO"
        /*0018*/ 	.short	0x0002
        /*001a*/ 	.short	0x0064
        /*001c*/ 	.short	0x0082
	.zero		2


//--------------------- .nv.info                  --------------------------
	.section	.nv.info,"",@"SHT_CUDA_INFO"
	.align	4


	//----- nvinfo : EIATTR_REGCOUNT
	.align		4
        /*0000*/ 	.byte	0x04, 0x2f
        /*0002*/ 	.short	(.L_1 - .L_0)
	.align		4
.L_0:
        /*0004*/ 	.word	index@(relu_forward)
        /*0008*/ 	.word	0x0000000a


	//----- nvinfo : EIATTR_FRAME_SIZE
	.align		4
.L_1:
        /*000c*/ 	.byte	0x04, 0x11
        /*000e*/ 	.short	(.L_3 - .L_2)
	.align		4
.L_2:
        /*0010*/ 	.word	index@(relu_forward)
        /*0014*/ 	.word	0x00000000


	//----- nvinfo : EIATTR_REGCOUNT
	.align		4
.L_3:
        /*0018*/ 	.byte	0x04, 0x2f
        /*001a*/ 	.short	(.L_5 - .L_4)
	.align		4
.L_4:
        /*001c*/ 	.word	index@(relu_backward)
        /*0020*/ 	.word	0x0000000a


	//----- nvinfo : EIATTR_FRAME_SIZE
	.align		4
.L_5:
        /*0024*/ 	.byte	0x04, 0x11
        /*0026*/ 	.short	(.L_7 - .L_6)
	.align		4
.L_6:
        /*0028*/ 	.word	index@(relu_backward)
        /*002c*/ 	.word	0x00000000


	//----- nvinfo : EIATTR_REGCOUNT
	.align		4
.L_7:
        /*0030*/ 	.byte	0x04, 0x2f
        /*0032*/ 	.short	(.L_9 - .L_8)
	.align		4
.L_8:
        /*0034*/ 	.word	index@(relu_backward_temp)
        /*0038*/ 	.word	0x0000000a


	//----- nvinfo : EIATTR_FRAME_SIZE
	.align		4
.L_9:
        /*003c*/ 	.byte	0x04, 0x11
        /*003e*/ 	.short	(.L_11 - .L_10)
	.align		4
.L_10:
        /*0040*/ 	.word	index@(relu_backward_temp)
        /*0044*/ 	.word	0x00000000


	//----- nvinfo : EIATTR_REGCOUNT
	.align		4
.L_11:
        /*0048*/ 	.byte	0x04, 0x2f
        /*004a*/ 	.short	(.L_13 - .L_12)
	.align		4
.L_12:
        /*004c*/ 	.word	index@(leakyRelu_forward)
        /*0050*/ 	.word	0x0000000c


	//----- nvinfo : EIATTR_FRAME_SIZE
	.align		4
.L_13:
        /*0054*/ 	.byte	0x04, 0x11
        /*0056*/ 	.short	(.L_15 - .L_14)
	.align		4
.L_14:
        /*0058*/ 	.word	index@(leakyRelu_forward)
        /*005c*/ 	.word	0x00000000


	//----- nvinfo : EIATTR_REGCOUNT
	.align		4
.L_15:
        /*0060*/ 	.byte	0x04, 0x2f
        /*0062*/ 	.short	(.L_17 - .L_16)
	.align		4
.L_16:
        /*0064*/ 	.word	index@(leakyRelu_backward)
        /*0068*/ 	.word	0x0000000a


	//----- nvinfo : EIATTR_FRAME_SIZE
	.align		4
.L_17:
        /*006c*/ 	.byte	0x04, 0x11
        /*006e*/ 	.short	(.L_19 - .L_18)
	.align		4
.L_18:
        /*0070*/ 	.word	index@(leakyRelu_backward)
        /*0074*/ 	.word	0x00000000


	//----- nvinfo : EIATTR_REGCOUNT
	.align		4
.L_19:
        /*0078*/ 	.byte	0x04, 0x2f
        /*007a*/ 	.short	(.L_21 - .L_20)
	.align		4
.L_20:
        /*007c*/ 	.word	index@(leakyRelu_backward_temp)
        /*0080*/ 	.word	0x0000000a


	//----- nvinfo : EIATTR_FRAME_SIZE
	.align		4
.L_21:
        /*0084*/ 	.byte	0x04, 0x11
        /*0086*/ 	.short	(.L_23 - .L_22)
	.align		4
.L_22:
        /*0088*/ 	.word	index@(leakyRelu_backward_temp)
        /*008c*/ 	.word	0x00000000


	//----- nvinfo : EIATTR_REGCOUNT
	.align		4
.L_23:
        /*0090*/ 	.byte	0x04, 0x2f
        /*0092*/ 	.short	(.L_25 - .L_24)
	.align		4
.L_24:
        /*0094*/ 	.word	index@(sigmod_forward)
        /*0098*/ 	.word	0x0000000e


	//----- nvinfo : EIATTR_FRAME_SIZE
	.align		4
.L_25:
        /*009c*/ 	.byte	0x04, 0x11
        /*009e*/ 	.short	(.L_27 - .L_26)
	.align		4
.L_26:
        /*00a0*/ 	.word	index@($__internal_7_$__cuda_sm20_rcp_rn_f32_slowpath)
        /*00a4*/ 	.word	0x00000000


	//----- nvinfo : EIATTR_FRAME_SIZE
	.align		4
.L_27:
        /*00a8*/ 	.byte	0x04, 0x11
        /*00aa*/ 	.short	(.L_29 - .L_28)
	.align		4
.L_28:
        /*00ac*/ 	.word	index@(sigmod_forward)
        /*00b0*/ 	.word	0x00000000


	//----- nvinfo : EIATTR_REGCOUNT
	.align		4
.L_29:
        /*00b4*/ 	.byte	0x04, 0x2f
        /*00b6*/ 	.short	(.L_31 - .L_30)
	.align		4
.L_30:
        /*00b8*/ 	.word	index@(sigmod_backward)
        /*00bc*/ 	.word	0x0000000e


	//----- nvinfo : EIATTR_FRAME_SIZE
	.align		4
.L_31:
        /*00c0*/ 	.byte	0x04, 0x11
        /*00c2*/ 	.short	(.L_33 - .L_32)
	.align		4
.L_32:
        /*00c4*/ 	.word	index@(sigmod_backward)
        /*00c8*/ 	.word	0x00000000


	//----- nvinfo : EIATTR_REGCOUNT
	.align		4
.L_33:
        /*00cc*/ 	.byte	0x04, 0x2f
        /*00ce*/ 	.short	(.L_35 - .L_34)
	.align		4
.L_34:
        /*00d0*/ 	.word	index@(sigmod_backward_temp)
        /*00d4*/ 	.word	0x0000000e


	//----- nvinfo : EIATTR_FRAME_SIZE
	.align		4
.L_35:
        /*00d8*/ 	.byte	0x04, 0x11
        /*00da*/ 	.short	(.L_37 - .L_36)
	.align		4
.L_36:
        /*00dc*/ 	.word	index@(sigmod_backward_temp)
        /*00e0*/ 	.word	0x00000000


	//----- nvinfo : EIATTR_REGCOUNT
	.align		4
.L_37:
        /*00e4*/ 	.byte	0x04, 0x2f
        /*00e6*/ 	.short	(.L_39 - .L_38)
	.align		4
.L_38:
        /*00e8*/ 	.word	index@(tanh_forward)
        /*00ec*/ 	.word	0x0000000f


	//----- nvinfo : EIATTR_FRAME_SIZE
	.align		4
.L_39:
        /*00f0*/ 	.byte	0x04, 0x11
        /*00f2*/ 	.short	(.L_41 - .L_40)
	.align		4
.L_40:
        /*00f4*/ 	.word	index@($__internal_6_$__cuda_sm3x_div_rn_noftz_f32_slowpath)
        /*00f8*/ 	.word	0x00000000


	//----- nvinfo : EIATTR_FRAME_SIZE
	.align		4
.L_41:
        /*00fc*/ 	.byte	0x04, 0x11
        /*00fe*/ 	.short	(.L_43 - .L_42)
	.align		4
.L_42:
        /*0100*/ 	.word	index@(tanh_forward)
        /*0104*/ 	.word	0x00000000


	//----- nvinfo : EIATTR_REGCOUNT
	.align		4
.L_43:
        /*0108*/ 	.byte	0x04, 0x2f
        /*010a*/ 	.short	(.L_45 - .L_44)
	.align		4
.L_44:
        /*010c*/ 	.word	index@(tanh_backward)
        /*0110*/ 	.word	0x0000000e


	//----- nvinfo : EIATTR_FRAME_SIZE
	.align		4
.L_45:
        /*0114*/ 	.byte	0x04, 0x11
        /*0116*/ 	.short	(.L_47 - .L_46)
	.align		4
.L_46:
        /*0118*/ 	.word	index@(tanh_backward)
        /*011c*/ 	.word	0x00000000


	//----- nvinfo : EIATTR_REGCOUNT
	.align		4
.L_47:
        /*0120*/ 	.byte	0x04, 0x2f
        /*0122*/ 	.short	(.L_49 - .L_48)
	.align		4
.L_48:
        /*0124*/ 	.word	index@(tanh_backward_temp)
        /*0128*/ 	.word	0x0000000e


	//----- nvinfo : EIATTR_FRAME_SIZE
	.align		4
.L_49:
        /*012c*/ 	.byte	0x04, 0x11
        /*012e*/ 	.short	(.L_51 - .L_50)
	.align		4
.L_50:
        /*0130*/ 	.word	index@(tanh_backward_temp)
        /*0134*/ 	.word	0x00000000


	//----- nvinfo : EIATTR_REGCOUNT
	.align		4
.L_51:
        /*0138*/ 	.byte	0x04, 0x2f
        /*013a*/ 	.short	(.L_53 - .L_52)
	.align		4
.L_52:
        /*013c*/ 	.word	index@(silu_forward)
        /*0140*/ 	.word	0x00000010


	//----- nvinfo : EIATTR_FRAME_SIZE
	.align		4
.L_53:
        /*0144*/ 	.byte	0x04, 0x11
        /*0146*/ 	.short	(.L_55 - .L_54)
	.align		4
.L_54:
        /*0148*/ 	.word	index@($__internal_5_$__cuda_sm3x_div_rn_noftz_f32_slowpath)
        /*014c*/ 	.word	0x00000000


	//----- nvinfo : EIATTR_FRAME_SIZE
	.align		4
.L_55:
        /*0150*/ 	.byte	0x04, 0x11
        /*0152*/ 	.short	(.L_57 - .L_56)
	.align		4
.L_56:
        /*0154*/ 	.word	index@(silu_forward)
        /*0158*/ 	.word	0x00000000


	//----- nvinfo : EIATTR_REGCOUNT
	.align		4
.L_57:
        /*015c*/ 	.byte	0x04, 0x2f
        /*015e*/ 	.short	(.L_59 - .L_58)
	.align		4
.L_58:
        /*0160*/ 	.word	index@(silu_backward)
        /*0164*/ 	.word	0x0000000f


	//----- nvinfo : EIATTR_FRAME_SIZE
	.align		4
.L_59:
        /*0168*/ 	.byte	0x04, 0x11
        /*016a*/ 	.short	(.L_61 - .L_60)
	.align		4
.L_60:
        /*016c*/ 	.word	index@($__internal_4_$__cuda_sm20_rcp_rn_f32_slowpath)
        /*0170*/ 	.word	0x00000000


	//----- nvinfo : EIATTR_FRAME_SIZE
	.align		4
.L_61:
        /*0174*/ 	.byte	0x04, 0x11
        /*0176*/ 	.short	(.L_63 - .L_62)
	.align		4
.L_62:
        /*0178*/ 	.word	index@(silu_backward)
        /*017c*/ 	.word	0x00000000


	//----- nvinfo : EIATTR_REGCOUNT
	.align		4
.L_63:
        /*0180*/ 	.byte	0x04, 0x2f
        /*0182*/ 	.short	(.L_65 - .L_64)
	.align		4
.L_64:
        /*0184*/ 	.word	index@(silu_backward_temp)
        /*0188*/ 	.word	0x00000012


	//----- nvinfo : EIATTR_FRAME_SIZE
	.align		4
.L_65:
        /*018c*/ 	.byte	0x04, 0x11
        /*018e*/ 	.short	(.L_67 - .L_66)
	.align		4
.L_66:
        /*0190*/ 	.word	index@($__internal_3_$__cuda_sm20_rcp_rn_f32_slowpath)
        /*0194*/ 	.word	0x00000000


	//----- nvinfo : EIATTR_FRAME_SIZE
	.align		4
.L_67:
        /*0198*/ 	.byte	0x04, 0x11
        /*019a*/ 	.short	(.L_69 - .L_68)
	.align		4
.L_68:
        /*019c*/ 	.word	index@(silu_backward_temp)
        /*01a0*/ 	.word	0x00000000


	//----- nvinfo : EIATTR_REGCOUNT
	.align		4
.L_69:
        /*01a4*/ 	.byte	0x04, 0x2f
        /*01a6*/ 	.short	(.L_71 - .L_70)
	.align		4
.L_70:
        /*01a8*/ 	.word	index@(gelu_fwd_cuda)
        /*01ac*/ 	.word	0x0000000f


	//----- nvinfo : EIATTR_FRAME_SIZE
	.align		4
.L_71:
        /*01b0*/ 	.byte	0x04, 0x11
        /*01b2*/ 	.short	(.L_73 - .L_72)
	.align		4
.L_72:
        /*01b4*/ 	.word	index@($__internal_2_$__cuda_sm20_rcp_rn_f32_slowpath)
        /*01b8*/ 	.word	0x00000000


	//----- nvinfo : EIATTR_FRAME_SIZE
	.align		4
.L_73:
        /*01bc*/ 	.byte	0x04, 0x11
        /*01be*/ 	.short	(.L_75 - .L_74)
	.align		4
.L_74:
        /*01c0*/ 	.word	index@(gelu_fwd_cuda)
        /*01c4*/ 	.word	0x00000000


	//----- nvinfo : EIATTR_REGCOUNT
	.align		4
.L_75:
        /*01c8*/ 	.byte	0x04, 0x2f
        /*01ca*/ 	.short	(.L_77 - .L_76)
	.align		4
.L_76:
        /*01cc*/ 	.word	index@(gelu_bwd_cuda)
        /*01d0*/ 	.word	0x00000013


	//----- nvinfo : EIATTR_FRAME_SIZE
	.align		4
.L_77:
        /*01d4*/ 	.byte	0x04, 0x11
        /*01d6*/ 	.short	(.L_79 - .L_78)
	.align		4
.L_78:
        /*01d8*/ 	.word	index@($__internal_1_$__cuda_sm20_rcp_rn_f32_slowpath)
        /*01dc*/ 	.word	0x00000000


	//----- nvinfo : EIATTR_FRAME_SIZE
	.align		4
.L_79:
        /*01e0*/ 	.byte	0x04, 0x11
        /*01e2*/ 	.short	(.L_81 - .L_80)
	.align		4
.L_80:
        /*01e4*/ 	.word	index@(gelu_bwd_cuda)
        /*01e8*/ 	.word	0x00000000


	//----- nvinfo : EIATTR_REGCOUNT
	.align		4
.L_81:
        /*01ec*/ 	.byte	0x04, 0x2f
        /*01ee*/ 	.short	(.L_83 - .L_82)
	.align		4
.L_82:
        /*01f0*/ 	.word	index@(gelu_forward)
        /*01f4*/ 	.word	0x0000000e


	//----- nvinfo : EIATTR_FRAME_SIZE
	.align		4
.L_83:
        /*01f8*/ 	.byte	0x04, 0x11
        /*01fa*/ 	.short	(.L_85 - .L_84)
	.align		4
.L_84:
        /*01fc*/ 	.word	index@(gelu_forward)
        /*0200*/ 	.word	0x00000000


	//----- nvinfo : EIATTR_REGCOUNT
	.align		4
.L_85:
        /*0204*/ 	.byte	0x04, 0x2f
        /*0206*/ 	.short	(.L_87 - .L_86)
	.align		4
.L_86:
        /*0208*/ 	.word	index@(gelu_old_forward)
        /*020c*/ 	.word	0x0000000d


	//----- nvinfo : EIATTR_FRAME_SIZE
	.align		4
.L_87:
        /*0210*/ 	.byte	0x04, 0x11
        /*0212*/ 	.short	(.L_89 - .L_88)
	.align		4
.L_88:
        /*0214*/ 	.word	index@(gelu_old_forward)
        /*0218*/ 	.word	0x00000000


	//----- nvinfo : EIATTR_REGCOUNT
	.align		4
.L_89:
        /*021c*/ 	.byte	0x04, 0x2f
        /*021e*/ 	.short	(.L_91 - .L_90)
	.align		4
.L_90:
        /*0220*/ 	.word	index@(gelu_backward)
        /*0224*/ 	.word	0x00000010


	//----- nvinfo : EIATTR_FRAME_SIZE
	.align		4
.L_91:
        /*0228*/ 	.byte	0x04, 0x11
        /*022a*/ 	.short	(.L_93 - .L_92)
	.align		4
.L_92:
        /*022c*/ 	.word	index@($__internal_0_$__cuda_sm20_rcp_rn_f32_slowpath)
        /*0230*/ 	.word	0x00000000


	//----- nvinfo : EIATTR_FRAME_SIZE
	.align		4
.L_93:
        /*0234*/ 	.byte	0x04, 0x11
        /*0236*/ 	.short	(.L_95 - .L_94)
	.align		4
.L_94:
        /*0238*/ 	.word	index@(gelu_backward)
        /*023c*/ 	.word	0x00000000


	//----- nvinfo : EIATTR_REGCOUNT
	.align		4
.L_95:
        /*0240*/ 	.byte	0x04, 0x2f
        /*0242*/ 	.short	(.L_97 - .L_96)
	.align		4
.L_96:
        /*0244*/ 	.word	index@(gelu_old_half_forward)
        /*0248*/ 	.word	0x0000000e


	//----- nvinfo : EIATTR_FRAME_SIZE
	.align		4
.L_97:
        /*024c*/ 	.byte	0x04, 0x11
        /*024e*/ 	.short	(.L_99 - .L_98)
	.align		4
.L_98:
        /*0250*/ 	.word	index@(gelu_old_half_forward)
        /*0254*/ 	.word	0x00000000


	//----- nvinfo : EIATTR_MIN_STACK_SIZE
	.align		4
.L_99:
        /*0258*/ 	.byte	0x04, 0x12
        /*025a*/ 	.short	(.L_101 - .L_100)
	.align		4
.L_100:
        /*025c*/ 	.word	index@(gelu_old_half_forward)
        /*0260*/ 	.word	0x00000000


	//----- nvinfo : EIATTR_MIN_STACK_SIZE
	.align		4
.L_101:
        /*0264*/ 	.byte	0x04, 0x12
        /*0266*/ 	.short	(.L_103 - .L_102)
	.align		4
.L_102:
        /*0268*/ 	.word	index@(gelu_backward)
        /*026c*/ 	.word	0x00000000


	//----- nvinfo : EIATTR_MIN_STACK_SIZE
	.align		4
.L_103:
        /*0270*/ 	.byte	0x04, 0x12
        /*0272*/ 	.short	(.L_105 - .L_104)
	.align		4
.L_104:
        /*0274*/ 	.word	index@(gelu_old_forward)
        /*0278*/ 	.word	0x00000000


	//----- nvinfo : EIATTR_MIN_STACK_SIZE
	.align		4
.L_105:
        /*027c*/ 	.byte	0x04, 0x12
        /*027e*/ 	.short	(.L_107 - .L_106)
	.align		4
.L_106:
        /*0280*/ 	.word	index@(gelu_forward)
        /*0284*/ 	.word	0x00000000


	//----- nvinfo : EIATTR_MIN_STACK_SIZE
	.align		4
.L_107:
        /*0288*/ 	.byte	0x04, 0x12
        /*028a*/ 	.short	(.L_109 - .L_108)
	.align		4
.L_108:
        /*028c*/ 	.word	index@(gelu_bwd_cuda)
        /*0290*/ 	.word	0x00000000


	//----- nvinfo : EIATTR_MIN_STACK_SIZE
	.align		4
.L_109:
        /*0294*/ 	.byte	0x04, 0x12
        /*0296*/ 	.short	(.L_111 - .L_110)
	.align		4
.L_110:
        /*0298*/ 	.word	index@(gelu_fwd_cuda)
        /*029c*/ 	.word	0x00000000


	//----- nvinfo : EIATTR_MIN_STACK_SIZE
	.align		4
.L_111:
        /*02a0*/ 	.byte	0x04, 0x12
        /*02a2*/ 	.short	(.L_113 - .L_112)
	.align		4
.L_112:
        /*02a4*/ 	.word	index@(silu_backward_temp)
        /*02a8*/ 	.word	0x00000000


	//----- nvinfo : EIATTR_MIN_STACK_SIZE
	.align		4
.L_113:
        /*02ac*/ 	.byte	0x04, 0x12
        /*02ae*/ 	.short	(.L_115 - .L_114)
	.align		4
.L_114:
        /*02b0*/ 	.word	index@(silu_backward)
        /*02b4*/ 	.word	0x00000000


	//----- nvinfo : EIATTR_MIN_STACK_SIZE
	.align		4
.L_115:
        /*02b8*/ 	.byte	0x04, 0x12
        /*02ba*/ 	.short	(.L_117 - .L_116)
	.align		4
.L_116:
        /*02bc*/ 	.word	index@(silu_forward)
        /*02c0*/ 	.word	0x00000000


	//----- nvinfo : EIATTR_MIN_STACK_SIZE
	.align		4
.L_117:
        /*02c4*/ 	.byte	0x04, 0x12
        /*02c6*/ 	.short	(.L_119 - .L_118)
	.align		4
.L_118:
        /*02c8*/ 	.word	index@(tanh_backward_temp)
        /*02cc*/ 	.word	0x00000000


	//----- nvinfo : EIATTR_MIN_STACK_SIZE
	.align		4
.L_119:
        /*02d0*/ 	.byte	0x04, 0x12
        /*02d2*/ 	.short	(.L_121 - .L_120)
	.align		4
.L_120:
        /*02d4*/ 	.word	index@(tanh_backward)
        /*02d8*/ 	.word	0x00000000


	//----- nvinfo : EIATTR_MIN_STACK_SIZE
	.align		4
.L_121:
        /*02dc*/ 	.byte	0x04, 0x12
        /*02de*/ 	.short	(.L_123 - .L_122)
	.align		4
.L_122:
        /*02e0*/ 	.word	index@(tanh_forward)
        /*02e4*/ 	.word	0x00000000


	//----- nvinfo : EIATTR_MIN_STACK_SIZE
	.align		4
.L_123:
        /*02e8*/ 	.byte	0x04, 0x12
        /*02ea*/ 	.short	(.L_125 - .L_124)
	.align		4
.L_124:
        /*02ec*/ 	.word	index@(sigmod_backward_temp)
        /*02f0*/ 	.word	0x00000000


	//----- nvinfo : EIATTR_MIN_STACK_SIZE
	.align		4
.L_125:
        /*02f4*/ 	.byte	0x04, 0x12
        /*02f6*/ 	.short	(.L_127 - .L_126)
	.align		4
.L_126:
        /*02f8*/ 	.word	index@(sigmod_backward)
        /*02fc*/ 	.word	0x00000000


	//----- nvinfo : EIATTR_MIN_STACK_SIZE
	.align		4
.L_127:
        /*0300*/ 	.byte	0x04, 0x12
        /*0302*/ 	.short	(.L_129 - .L_128)
	.align		4
.L_128:
        /*0304*/ 	.word	index@(sigmod_forward)
        /*0308*/ 	.word	0x00000000


	//----- nvinfo : EIATTR_MIN_STACK_SIZE
	.align		4
.L_129:
        /*030c*/ 	.byte	0x04, 0x12
        /*030e*/ 	.short	(.L_131 - .L_130)
	.align		4
.L_130:
        /*0310*/ 	.word	index@(leakyRelu_backward_temp)
        /*0314*/ 	.word	0x00000000


	//----- nvinfo : EIATTR_MIN_STACK_SIZE
	.align		4
.L_131:
        /*0318*/ 	.byte	0x04, 0x12
        /*031a*/ 	.short	(.L_133 - .L_132)
	.align		4
.L_132:
        /*031c*/ 	.word	index@(leakyRelu_backward)
        /*0320*/ 	.word	0x00000000


	//----- nvinfo : EIATTR_MIN_STACK_SIZE
	.align		4
.L_133:
        /*0324*/ 	.byte	0x04, 0x12
        /*0326*/ 	.short	(.L_135 - .L_134)
	.align		4
.L_134:
        /*0328*/ 	.word	index@(leakyRelu_forward)
        /*032c*/ 	.word	0x00000000


	//----- nvinfo : EIATTR_MIN_STACK_SIZE
	.align		4
.L_135:
        /*0330*/ 	.byte	0x04, 0x12
        /*0332*/ 	.short	(.L_137 - .L_136)
	.align		4
.L_136:
        /*0334*/ 	.word	index@(relu_backward_temp)
        /*0338*/ 	.word	0x00000000


	//----- nvinfo : EIATTR_MIN_STACK_SIZE
	.align		4
.L_137:
        /*033c*/ 	.byte	0x04, 0x12
        /*033e*/ 	.short	(.L_139 - .L_138)
	.align		4
.L_138:
        /*0340*/ 	.word	index@(relu_backward)
        /*0344*/ 	.word	0x00000000


	//----- nvinfo : EIATTR_MIN_STACK_SIZE
	.align		4
.L_139:
        /*0348*/ 	.byte	0x04, 0x12
        /*034a*/ 	.short	(.L_141 - .L_140)
	.align		4
.L_140:
        /*034c*/ 	.word	index@(relu_forward)
        /*0350*/ 	.word	0x00000000
.L_141:


//--------------------- .nv.compat                --------------------------
	.section	.nv.compat,"",@"SHT_CUDA_COMPAT_INFO"
	.align	4
        /*0000*/ 	.byte	0x02, 0x09, 0x00, 0x00, 0x02, 0x02, 0x01, 0x00, 0x02, 0x05, 0x05, 0x00, 0x03, 0x07, 0x01, 0x01
        /*0010*/ 	.byte	0x02, 0x03, 0x00, 0x00, 0x02, 0x06, 0x01, 0x00, 0x04, 0x0b, 0x08, 0x00, 0x01, 0x00, 0x00, 0x00
        /*0020*/ 	.byte	0x00, 0x00, 0x00, 0x00


//--------------------- .nv.info.gelu_old_half_forward --------------------------
	.section	.nv.info.gelu_old_half_forward,"",@"SHT_CUDA_INFO"
	.sectionflags	@""
	.align	4


	//----- nvinfo : EIATTR_CUDA_API_VERSION
	.align		4
        /*0000*/ 	.byte	0x04, 0x37
        /*0002*/ 	.short	(.L_143 - .L_142)
.L_142:
        /*0004*/ 	.word	0x00000082


	//----- nvinfo : EIATTR_KPARAM_INFO
	.align		4
.L_143:
        /*0008*/ 	.byte	0x04, 0x17
        /*000a*/ 	.short	(.L_145 - .L_144)
.L_144:
        /*000c*/ 	.word	0x00000000
        /*0010*/ 	.short	0x0002
        /*0012*/ 	.short	0x0010
        /*0014*/ 	.byte	0x00, 0xf0, 0x11, 0x00


	//----- nvinfo : EIATTR_KPARAM_INFO
	.align		4
.L_145:
        /*0018*/ 	.byte	0x04, 0x17
        /*001a*/ 	.short	(.L_147 - .L_146)
.L_146:
        /*001c*/ 	.word	0x00000000
        /*0020*/ 	.short	0x0001
        /*0022*/ 	.short	0x0008
        /*0024*/ 	.byte	0x00, 0xf5, 0x21, 0x00


	//----- nvinfo : EIATTR_KPARAM_INFO
	.align		4
.L_147:
        /*0028*/ 	.byte	0x04, 0x17
        /*002a*/ 	.short	(.L_149 - .L_148)
.L_148:
        /*002c*/ 	.word	0x00000000
        /*0030*/ 	.short	0x0000
        /*0032*/ 	.short	0x0000
        /*0034*/ 	.byte	0x00, 0xf5, 0x21, 0x00


	//----- nvinfo : EIATTR_SPARSE_MMA_MASK
	.align		4
.L_149:
        /*0038*/ 	.byte	0x03, 0x50
        /*003a*/ 	.short	0x0000


	//----- nvinfo : EIATTR_MAXREG_COUNT
	.align		4
        /*003c*/ 	.byte	0x03, 0x1b
        /*003e*/ 	.short	0x00ff


	//----- nvinfo : EIATTR_MERCURY_ISA_VERSION
	.align		4
        /*0040*/ 	.byte	0x03, 0x5f
        /*0042*/ 	.short	0x0101


	//----- nvinfo : EIATTR_VRC_CTA_INIT_COUNT
	.align		4
        /*0044*/ 	.byte	0x02, 0x4a
	.zero		1
	.zero		1


	//----- nvinfo : EIATTR_EXIT_INSTR_OFFSETS
	.align		4
        /*0048*/ 	.byte	0x04, 0x1c
        /*004a*/ 	.short	(.L_151 - .L_150)


	//   ....[0]....
.L_150:
        /*004c*/ 	.word	0x000000a0


	//   ....[1]....
        /*0050*/ 	.word	0x00000370


	//----- nvinfo : EIATTR_CBANK_PARAM_SIZE
	.align		4
.L_151:
        /*0054*/ 	.byte	0x03, 0x19
        /*0056*/ 	.short	0x0014


	//----- nvinfo : EIATTR_PARAM_CBANK
	.align		4
        /*0058*/ 	.byte	0x04, 0x0a
        /*005a*/ 	.short	(.L_153 - .L_152)
	.align		4
.L_152:
        /*005c*/ 	.word	index@(.nv.constant0.gelu_old_half_forward)
        /*0060*/ 	.short	0x0380
        /*0062*/ 	.short	0x0014


	//----- nvinfo : EIATTR_SW_WAR
	.align		4
.L_153:
        /*0064*/ 	.byte	0x04, 0x36
        /*0066*/ 	.short	(.L_155 - .L_154)
.L_154:
        /*0068*/ 	.word	0x00000008
.L_155:


//--------------------- .nv.info.gelu_backward    --------------------------
	.section	.nv.info.gelu_backward,"",@"SHT_CUDA_INFO"
	.sectionflags	@""
	.align	4


	//----- nvinfo : EIATTR_CUDA_API_VERSION
	.align		4
        /*0000*/ 	.byte	0x04, 0x37
        /*0002*/ 	.short	(.L_157 - .L_156)
.L_156:
        /*0004*/ 	.word	0x00000082


	//----- nvinfo : EIATTR_KPARAM_INFO
	.align		4
.L_157:
        /*0008*/ 	.byte	0x04, 0x17
        /*000a*/ 	.short	(.L_159 - .L_158)
.L_158:
        /*000c*/ 	.word	0x00000000
        /*0010*/ 	.short	0x0003
        /*0012*/ 	.short	0x0018
        /*0014*/ 	.byte	0x00, 0xf0, 0x11, 0x00


	//----- nvinfo : EIATTR_KPARAM_INFO
	.align		4
.L_159:
        /*0018*/ 	.byte	0x04, 0x17
        /*001a*/ 	.short	(.L_161 - .L_160)
.L_160:
        /*001c*/ 	.word	0x00000000
        /*0020*/ 	.short	0x0002
        /*0022*/ 	.short	0x0010
        /*0024*/ 	.byte	0x00, 0xf5, 0x21, 0x00


	//----- nvinfo : EIATTR_KPARAM_INFO
	.align		4
.L_161:
        /*0028*/ 	.byte	0x04, 0x17
        /*002a*/ 	.short	(.L_163 - .L_162)
.L_162:
        /*002c*/ 	.word	0x00000000
        /*0030*/ 	.short	0x0001
        /*0032*/ 	.short	0x0008
        /*0034*/ 	.byte	0x00, 0xf5, 0x21, 0x00


	//----- nvinfo : EIATTR_KPARAM_INFO
	.align		4
.L_163:
        /*0038*/ 	.byte	0x04, 0x17
        /*003a*/ 	.short	(.L_165 - .L_164)
.L_164:
        /*003c*/ 	.word	0x00000000
        /*0040*/ 	.short	0x0000
        /*0042*/ 	.short	0x0000
        /*0044*/ 	.byte	0x00, 0xf5, 0x21, 0x00


	//----- nvinfo : EIATTR_SPARSE_MMA_MASK
	.align		4
.L_165:
        /*0048*/ 	.byte	0x03, 0x50
        /*004a*/ 	.short	0x0000


	//----- nvinfo : EIATTR_MAXREG_COUNT
	.align		4
        /*004c*/ 	.byte	0x03, 0x1b
        /*004e*/ 	.short	0x00ff


	//----- nvinfo : EIATTR_MERCURY_ISA_VERSION
	.align		4
        /*0050*/ 	.byte	0x03, 0x5f
        /*0052*/ 	.short	0x0101


	//----- nvinfo : EIATTR_VRC_CTA_INIT_COUNT
	.align		4
        /*0054*/ 	.byte	0x02, 0x4a
	.zero		1
	.zero		1


	//----- nvinfo : EIATTR_EXIT_INSTR_OFFSETS
	.align		4
        /*0058*/ 	.byte	0x04, 0x1c
        /*005a*/ 	.short	(.L_167 - .L_166)


	//   ....[0]....
.L_166:
        /*005c*/ 	.word	0x00000070


	//   ....[1]....
        /*0060*/ 	.word	0x000004e0


	//----- nvinfo : EIATTR_CRS_STACK_SIZE
	.align		4
.L_167:
        /*0064*/ 	.byte	0x04, 0x1e
        /*0066*/ 	.short	(.L_169 - .L_168)
.L_168:
        /*0068*/ 	.word	0x00000000


	//----- nvinfo : EIATTR_CBANK_PARAM_SIZE
	.align		4
.L_169:
        /*006c*/ 	.byte	0x03, 0x19
        /*006e*/ 	.short	0x001c


	//----- nvinfo : EIATTR_PARAM_CBANK
	.align		4
        /*0070*/ 	.byte	0x04, 0x0a
        /*0072*/ 	.short	(.L_171 - .L_170)
	.align		4
.L_170:
        /*0074*/ 	.word	index@(.nv.constant0.gelu_backward)
        /*0078*/ 	.short	0x0380
        /*007a*/ 	.short	0x001c


	//----- nvinfo : EIATTR_SW_WAR
	.align		4
.L_171:
        /*007c*/ 	.byte	0x04, 0x36
        /*007e*/ 	.short	(.L_173 - .L_172)
.L_172:
        /*0080*/ 	.word	0x00000008
.L_173:


//--------------------- .nv.info.gelu_old_forward --------------------------
	.section	.nv.info.gelu_old_forward,"",@"SHT_CUDA_INFO"
	.sectionflags	@""
	.align	4


	//----- nvinfo : EIATTR_CUDA_API_VERSION
	.align		4
        /*0000*/ 	.byte	0x04, 0x37
        /*0002*/ 	.short	(.L_175 - .L_174)
.L_174:
        /*0004*/ 	.word	0x00000082


	//----- nvinfo : EIATTR_KPARAM_INFO
	.align		4
.L_175:
        /*0008*/ 	.byte	0x04, 0x17
        /*000a*/ 	.short	(.L_177 - .L_176)
.L_176:
        /*000c*/ 	.word	0x00000000
        /*0010*/ 	.short	0x0002
        /*0012*/ 	.short	0x0010
        /*0014*/ 	.byte	0x00, 0xf0, 0x11, 0x00


	//----- nvinfo : EIATTR_KPARAM_INFO
	.align		4
.L_177:
        /*0018*/ 	.byte	0x04, 0x17
        /*001a*/ 	.short	(.L_179 - .L_178)
.L_178:
        /*001c*/ 	.word	0x00000000
        /*0020*/ 	.short	0x0001
        /*0022*/ 	.short	0x0008
        /*0024*/ 	.byte	0x00, 0xf5, 0x21, 0x00


	//----- nvinfo : EIATTR_KPARAM_INFO
	.align		4
.L_179:
        /*0028*/ 	.byte	0x04, 0x17
        /*002a*/ 	.short	(.L_181 - .L_180)
.L_180:
        /*002c*/ 	.word	0x00000000
        /*0030*/ 	.short	0x0000
        /*0032*/ 	.short	0x0000
        /*0034*/ 	.byte	0x00, 0xf5, 0x21, 0x00


	//----- nvinfo : EIATTR_SPARSE_MMA_MASK
	.align		4
.L_181:
        /*0038*/ 	.byte	0x03, 0x50
        /*003a*/ 	.short	0x0000


	//----- nvinfo : EIATTR_MAXREG_COUNT
	.align		4
        /*003c*/ 	.byte	0x03, 0x1b
        /*003e*/ 	.short	0x00ff


	//----- nvinfo : EIATTR_MERCURY_ISA_VERSION
	.align		4
        /*0040*/ 	.byte	0x03, 0x5f
        /*0042*/ 	.short	0x0101


	//----- nvinfo : EIATTR_VRC_CTA_INIT_COUNT
	.align		4
        /*0044*/ 	.byte	0x02, 0x4a
	.zero		1
	.zero		1


	//----- nvinfo : EIATTR_EXIT_INSTR_OFFSETS
	.align		4
        /*0048*/ 	.byte	0x04, 0x1c
        /*004a*/ 	.short	(.L_183 - .L_182)


	//   ....[0]....
.L_182:
        /*004c*/ 	.word	0x00000070


	//   ....[1]....
        /*0050*/ 	.word	0x000002f0


	//----- nvinfo : EIATTR_CBANK_PARAM_SIZE
	.align		4
.L_183:
        /*0054*/ 	.byte	0x03, 0x19
        /*0056*/ 	.short	0x0014


	//----- nvinfo : EIATTR_PARAM_CBANK
	.align		4
        /*0058*/ 	.byte	0x04, 0x0a
        /*005a*/ 	.short	(.L_185 - .L_184)
	.align		4
.L_184:
        /*005c*/ 	.word	index@(.nv.constant0.gelu_old_forward)
        /*0060*/ 	.short	0x0380
        /*0062*/ 	.short	0x0014


	//----- nvinfo : EIATTR_SW_WAR
	.align		4
.L_185:
        /*0064*/ 	.byte	0x04, 0x36
        /*0066*/ 	.short	(.L_187 - .L_186)
.L_186:
        /*0068*/ 	.word	0x00000008
.L_187:


//--------------------- .nv.info.gelu_forward     --------------------------
	.section	.nv.info.gelu_forward,"",@"SHT_CUDA_INFO"
	.sectionflags	@""
	.align	4


	//----- nvinfo : EIATTR_CUDA_API_VERSION
	.align		4
        /*0000*/ 	.byte	0x04, 0x37
        /*0002*/ 	.short	(.L_189 - .L_188)
.L_188:
        /*0004*/ 	.word	0x00000082


	//----- nvinfo : EIATTR_KPARAM_INFO
	.align		4
.L_189:
        /*0008*/ 	.byte	0x04, 0x17
        /*000a*/ 	.short	(.L_191 - .L_190)
.L_190:
        /*000c*/ 	.word	0x00000000
        /*0010*/ 	.short	0x0002
        /*0012*/ 	.short	0x0010
        /*0014*/ 	.byte	0x00, 0xf0, 0x11, 0x00


	//----- nvinfo : EIATTR_KPARAM_INFO
	.align		4
.L_191:
        /*0018*/ 	.byte	0x04, 0x17
        /*001a*/ 	.short	(.L_193 - .L_192)
.L_192:
        /*001c*/ 	.word	0x00000000
        /*0020*/ 	.short	0x0001
        /*0022*/ 	.short	0x0008
        /*0024*/ 	.byte	0x00, 0xf5, 0x21, 0x00


	//----- nvinfo : EIATTR_KPARAM_INFO
	.align		4
.L_193:
        /*0028*/ 	.byte	0x04, 0x17
        /*002a*/ 	.short	(.L_195 - .L_194)
.L_194:
        /*002c*/ 	.word	0x00000000
        /*0030*/ 	.short	0x0000
        /*0032*/ 	.short	0x0000
        /*0034*/ 	.byte	0x00, 0xf5, 0x21, 0x00


	//----- nvinfo : EIATTR_SPARSE_MMA_MASK
	.align		4
.L_195:
        /*0038*/ 	.byte	0x03, 0x50
        /*003a*/ 	.short	0x0000


	//----- nvinfo : EIATTR_MAXREG_COUNT
	.align		4
        /*003c*/ 	.byte	0x03, 0x1b
        /*003e*/ 	.short	0x00ff


	//----- nvinfo : EIATTR_MERCURY_ISA_VERSION
	.align		4
        /*0040*/ 	.byte	0x03, 0x5f
        /*0042*/ 	.short	0x0101


	//----- nvinfo : EIATTR_VRC_CTA_INIT_COUNT
	.align		4
        /*0044*/ 	.byte	0x02, 0x4a
	.zero		1
	.zero		1


	//----- nvinfo : EIATTR_EXIT_INSTR_OFFSETS
	.align		4
        /*0048*/ 	.byte	0x04, 0x1c
        /*004a*/ 	.short	(.L_197 - .L_196)


	//   ....[0]....
.L_196:
        /*004c*/ 	.word	0x00000070


	//   ....[1]....
        /*0050*/ 	.word	0x00000270


	//----- nvinfo : EIATTR_CBANK_PARAM_SIZE
	.align		4
.L_197:
        /*0054*/ 	.byte	0x03, 0x19
        /*0056*/ 	.short	0x0014


	//----- nvinfo : EIATTR_PARAM_CBANK
	.align		4
        /*0058*/ 	.byte	0x04, 0x0a
        /*005a*/ 	.short	(.L_199 - .L_198)
	.align		4
.L_198:
        /*005c*/ 	.word	index@(.nv.constant0.gelu_forward)
        /*0060*/ 	.short	0x0380
        /*0062*/ 	.short	0x0014


	//----- nvinfo : EIATTR_SW_WAR
	.align		4
.L_199:
        /*0064*/ 	.byte	0x04, 0x36
        /*0066*/ 	.short	(.L_201 - .L_200)
.L_200:
        /*0068*/ 	.word	0x00000008
.L_201:


//--------------------- .nv.info.gelu_bwd_cuda    --------------------------
	.section	.nv.info.gelu_bwd_cuda,"",@"SHT_CUDA_INFO"
	.sectionflags	@""
	.align	4


	//----- nvinfo : EIATTR_CUDA_API_VERSION
	.align		4
        /*0000*/ 	.byte	0x04, 0x37
        /*0002*/ 	.short	(.L_203 - .L_202)
.L_202:
        /*0004*/ 	.word	0x00000082


	//----- nvinfo : EIATTR_KPARAM_INFO
	.align		4
.L_203:
        /*0008*/ 	.byte	0x04, 0x17
        /*000a*/ 	.short	(.L_205 - .L_204)
.L_204:
        /*000c*/ 	.word	0x00000000
        /*0010*/ 	.short	0x0003
        /*0012*/ 	.short	0x0018
        /*0014*/ 	.byte	0x00, 0xf0, 0x11, 0x00


	//----- nvinfo : EIATTR_KPARAM_INFO
	.align		4
.L_205:
        /*0018*/ 	.byte	0x04, 0x17
        /*001a*/ 	.short	(.L_207 - .L_206)
.L_206:
        /*001c*/ 	.word	0x00000000
        /*0020*/ 	.short	0x0002
        /*0022*/ 	.short	0x0010
        /*0024*/ 	.byte	0x00, 0xf5, 0x21, 0x00


	//----- nvinfo : EIATTR_KPARAM_INFO
	.align		4
.L_207:
        /*0028*/ 	.byte	0x04, 0x17
        /*002a*/ 	.short	(.L_209 - .L_208)
.L_208:
        /*002c*/ 	.word	0x00000000
        /*0030*/ 	.short	0x0001
        /*0032*/ 	.short	0x0008
        /*0034*/ 	.byte	0x00, 0xf5, 0x21, 0x00


	//----- nvinfo : EIATTR_KPARAM_INFO
	.align		4
.L_209:
        /*0038*/ 	.byte	0x04, 0x17
        /*003a*/ 	.short	(.L_211 - .L_210)
.L_210:
        /*003c*/ 	.word	0x00000000
        /*0040*/ 	.short	0x0000
        /*0042*/ 	.short	0x0000
        /*0044*/ 	.byte	0x00, 0xf5, 0x21, 0x00


	//----- nvinfo : EIATTR_SPARSE_MMA_MASK
	.align		4
.L_211:
        /*0048*/ 	.byte	0x03, 0x50
        /*004a*/ 	.short	0x0000


	//----- nvinfo : EIATTR_MAXREG_COUNT
	.align		4
        /*004c*/ 	.byte	0x03, 0x1b
        /*004e*/ 	.short	0x00ff


	//----- nvinfo : EIATTR_MERCURY_ISA_VERSION
	.align		4
        /*0050*/ 	.byte	0x03, 0x5f
        /*0052*/ 	.short	0x0101


	//----- nvinfo : EIATTR_VRC_CTA_INIT_COUNT
	.align		4
        /*0054*/ 	.byte	0x02, 0x4a
	.zero		1
	.zero		1


	//----- nvinfo : EIATTR_EXIT_INSTR_OFFSETS
	.align		4
        /*0058*/ 	.byte	0x04, 0x1c
        /*005a*/ 	.short	(.L_213 - .L_212)


	//   ....[0]....
.L_212:
        /*005c*/ 	.word	0x00000070


	//   ....[1]....
        /*0060*/ 	.word	0x00000360


	//----- nvinfo : EIATTR_CRS_STACK_SIZE
	.align		4
.L_213:
        /*0064*/ 	.byte	0x04, 0x1e
        /*0066*/ 	.short	(.L_215 - .L_214)
.L_214:
        /*0068*/ 	.word	0x00000000


	//----- nvinfo : EIATTR_CBANK_PARAM_SIZE
	.align		4
.L_215:
        /*006c*/ 	.byte	0x03, 0x19
        /*006e*/ 	.short	0x001c


	//----- nvinfo : EIATTR_PARAM_CBANK
	.align		4
        /*0070*/ 	.byte	0x04, 0x0a
        /*0072*/ 	.short	(.L_217 - .L_216)
	.align		4
.L_216:
        /*0074*/ 	.word	index@(.nv.constant0.gelu_bwd_cuda)
        /*0078*/ 	.short	0x0380
        /*007a*/ 	.short	0x001c


	//----- nvinfo : EIATTR_SW_WAR
	.align		4
.L_217:
        /*007c*/ 	.byte	0x04, 0x36
        /*007e*/ 	.short	(.L_219 - .L_218)
.L_218:
        /*0080*/ 	.word	0x00000008
.L_219:


//--------------------- .nv.info.gelu_fwd_cuda    --------------------------
	.section	.nv.info.gelu_fwd_cuda,"",@"SHT_CUDA_INFO"
	.sectionflags	@""
	.align	4


	//----- nvinfo : EIATTR_CUDA_API_VERSION
	.align		4
        /*0000*/ 	.byte	0x04, 0x37
        /*0002*/ 	.short	(.L_221 - .L_220)
.L_220:
        /*0004*/ 	.word	0x00000082


	//----- nvinfo : EIATTR_KPARAM_INFO
	.align		4
.L_221:
        /*0008*/ 	.byte	0x04, 0x17
        /*000a*/ 	.short	(.L_223 - .L_222)
.L_222:
        /*000c*/ 	.word	0x00000000
        /*0010*/ 	.short	0x0002
        /*0012*/ 	.short	0x0010
        /*0014*/ 	.byte	0x00, 0xf0, 0x11, 0x00


	//----- nvinfo : EIATTR_KPARAM_INFO
	.align		4
.L_223:
        /*0018*/ 	.byte	0x04, 0x17
        /*001a*/ 	.short	(.L_225 - .L_224)
.L_224:
        /*001c*/ 	.word	0x00000000
        /*0020*/ 	.short	0x0001
        /*0022*/ 	.short	0x0008
        /*0024*/ 	.byte	0x00, 0xf5, 0x21, 0x00


	//----- nvinfo : EIATTR_KPARAM_INFO
	.align		4
.L_225:
        /*0028*/ 	.byte	0x04, 0x17
        /*002a*/ 	.short	(.L_227 - .L_226)
.L_226:
        /*002c*/ 	.word	0x00000000
        /*0030*/ 	.short	0x0000
        /*0032*/ 	.short	0x0000
        /*0034*/ 	.byte	0x00, 0xf5, 0x21, 0x00


	//----- nvinfo : EIATTR_SPARSE_MMA_MASK
	.align		4
.L_227:
        /*0038*/ 	.byte	0x03, 0x50
        /*003a*/ 	.short	0x0000


	//----- nvinfo : EIATTR_MAXREG_COUNT
	.align		4
        /*003c*/ 	.byte	0x03, 0x1b
        /*003e*/ 	.short	0x00ff


	//----- nvinfo : EIATTR_MERCURY_ISA_VERSION
	.align		4
        /*0040*/ 	.byte	0x03, 0x5f
        /*0042*/ 	.short	0x0101


	//----- nvinfo : EIATTR_VRC_CTA_INIT_COUNT
	.align		4
        /*0044*/ 	.byte	0x02, 0x4a
	.zero		1
	.zero		1


	//----- nvinfo : EIATTR_EXIT_INSTR_OFFSETS
	.align		4
        /*0048*/ 	.byte	0x04, 0x1c
        /*004a*/ 	.short	(.L_229 - .L_228)


	//   ....[0]....
.L_228:
        /*004c*/ 	.word	0x00000070


	//   ....[1]....
        /*0050*/ 	.word	0x000002c0


	//----- nvinfo : EIATTR_CRS_STACK_SIZE
	.align		4
.L_229:
        /*0054*/ 	.byte	0x04, 0x1e
        /*0056*/ 	.short	(.L_231 - .L_230)
.L_230:
        /*0058*/ 	.word	0x00000000


	//----- nvinfo : EIATTR_CBANK_PARAM_SIZE
	.align		4
.L_231:
        /*005c*/ 	.byte	0x03, 0x19
        /*005e*/ 	.short	0x0014


	//----- nvinfo : EIATTR_PARAM_CBANK
	.align		4
        /*0060*/ 	.byte	0x04, 0x0a
        /*0062*/ 	.short	(.L_233 - .L_232)
	.align		4
.L_232:
        /*0064*/ 	.word	index@(.nv.constant0.gelu_fwd_cuda)
        /*0068*/ 	.short	0x0380
        /*006a*/ 	.short	0x0014


	//----- nvinfo : EIATTR_SW_WAR
	.align		4
.L_233:
        /*006c*/ 	.byte	0x04, 0x36
        /*006e*/ 	.short	(.L_235 - .L_234)
.L_234:
        /*0070*/ 	.word	0x00000008
.L_235:


//--------------------- .nv.info.silu_backward_temp --------------------------
	.section	.nv.info.silu_backward_temp,"",@"SHT_CUDA_INFO"
	.sectionflags	@""
	.align	4


	//----- nvinfo : EIATTR_CUDA_API_VERSION
	.align		4
        /*0000*/ 	.byte	0x04, 0x37
        /*0002*/ 	.short	(.L_237 - .L_236)
.L_236:
        /*0004*/ 	.word	0x00000082


	//----- nvinfo : EIATTR_KPARAM_INFO
	.align		4
.L_237:
        /*0008*/ 	.byte	0x04, 0x17
        /*000a*/ 	.short	(.L_239 - .L_238)
.L_238:
        /*000c*/ 	.word	0x00000000
        /*0010*/ 	.short	0x0004
        /*0012*/ 	.short	0x0020
        /*0014*/ 	.byte	0x00, 0xf0, 0x11, 0x00


	//----- nvinfo : EIATTR_KPARAM_INFO
	.align		4
.L_239:
        /*0018*/ 	.byte	0x04, 0x17
        /*001a*/ 	.short	(.L_241 - .L_240)
.L_240:
        /*001c*/ 	.word	0x00000000
        /*0020*/ 	.short	0x0003
        /*0022*/ 	.short	0x0018
        /*0024*/ 	.byte	0x00, 0xf5, 0x21, 0x00


	//----- nvinfo : EIATTR_KPARAM_INFO
	.align		4
.L_241:
        /*0028*/ 	.byte	0x04, 0x17
        /*002a*/ 	.short	(.L_243 - .L_242)
.L_242:
        /*002c*/ 	.word	0x00000000
        /*0030*/ 	.short	0x0002
        /*0032*/ 	.short	0x0010
        /*0034*/ 	.byte	0x00, 0xf5, 0x21, 0x00


	//----- nvinfo : EIATTR_KPARAM_INFO
	.align		4
.L_243:
        /*0038*/ 	.byte	0x04, 0x17
        /*003a*/ 	.short	(.L_245 - .L_244)
.L_244:
        /*003c*/ 	.word	0x00000000
        /*0040*/ 	.short	0x0001
        /*0042*/ 	.short	0x0008
        /*0044*/ 	.byte	0x00, 0xf5, 0x21, 0x00


	//----- nvinfo : EIATTR_KPARAM_INFO
	.align		4
.L_245:
        /*0048*/ 	.byte	0x04, 0x17
        /*004a*/ 	.short	(.L_247 - .L_246)
.L_246:
        /*004c*/ 	.word	0x00000000
        /*0050*/ 	.short	0x0000
        /*0052*/ 	.short	0x0000
        /*0054*/ 	.byte	0x00, 0xf5, 0x21, 0x00


	//----- nvinfo : EIATTR_SPARSE_MMA_MASK
	.align		4
.L_247:
        /*0058*/ 	.byte	0x03, 0x50
        /*005a*/ 	.short	0x0000


	//----- nvinfo : EIATTR_MAXREG_COUNT
	.align		4
        /*005c*/ 	.byte	0x03, 0x1b
        /*005e*/ 	.short	0x00ff


	//----- nvinfo : EIATTR_MERCURY_ISA_VERSION
	.align		4
        /*0060*/ 	.byte	0x03, 0x5f
        /*0062*/ 	.short	0x0101


	//----- nvinfo : EIATTR_VRC_CTA_INIT_COUNT
	.align		4
        /*0064*/ 	.byte	0x02, 0x4a
	.zero		1
	.zero		1


	//----- nvinfo : EIATTR_EXIT_INSTR_OFFSETS
	.align		4
        /*0068*/ 	.byte	0x04, 0x1c
        /*006a*/ 	.short	(.L_249 - .L_248)


	//   ....[0]....
.L_248:
        /*006c*/ 	.word	0x000000a0


	//   ....[1]....
        /*0070*/ 	.word	0x00000330


	//----- nvinfo : EIATTR_CRS_STACK_SIZE
	.align		4
.L_249:
        /*0074*/ 	.byte	0x04, 0x1e
        /*0076*/ 	.short	(.L_251 - .L_250)
.L_250:
        /*0078*/ 	.word	0x00000000


	//----- nvinfo : EIATTR_CBANK_PARAM_SIZE
	.align		4
.L_251:
        /*007c*/ 	.byte	0x03, 0x19
        /*007e*/ 	.short	0x0024


	//----- nvinfo : EIATTR_PARAM_CBANK
	.align		4
        /*0080*/ 	.byte	0x04, 0x0a
        /*0082*/ 	.short	(.L_253 - .L_252)
	.align		4
.L_252:
        /*0084*/ 	.word	index@(.nv.constant0.silu_backward_temp)
        /*0088*/ 	.short	0x0380
        /*008a*/ 	.short	0x0024


	//----- nvinfo : EIATTR_SW_WAR
	.align		4
.L_253:
        /*008c*/ 	.byte	0x04, 0x36
        /*008e*/ 	.short	(.L_255 - .L_254)
.L_254:
        /*0090*/ 	.word	0x00000008
.L_255:


//--------------------- .nv.info.silu_backward    --------------------------
	.section	.nv.info.silu_backward,"",@"SHT_CUDA_INFO"
	.sectionflags	@""
	.align	4


	//----- nvinfo : EIATTR_CUDA_API_VERSION
	.align		4
        /*0000*/ 	.byte	0x04, 0x37
        /*0002*/ 	.short	(.L_257 - .L_256)
.L_256:
        /*0004*/ 	.word	0x00000082


	//----- nvinfo : EIATTR_KPARAM_INFO
	.align		4
.L_257:
        /*0008*/ 	.byte	0x04, 0x17
        /*000a*/ 	.short	(.L_259 - .L_258)
.L_258:
        /*000c*/ 	.word	0x00000000
        /*0010*/ 	.short	0x0004
        /*0012*/ 	.short	0x0020
        /*0014*/ 	.byte	0x00, 0xf0, 0x11, 0x00


	//----- nvinfo : EIATTR_KPARAM_INFO
	.align		4
.L_259:
        /*0018*/ 	.byte	0x04, 0x17
        /*001a*/ 	.short	(.L_261 - .L_260)
.L_260:
        /*001c*/ 	.word	0x00000000
        /*0020*/ 	.short	0x0003
        /*0022*/ 	.short	0x0018
        /*0024*/ 	.byte	0x00, 0xf5, 0x21, 0x00


	//----- nvinfo : EIATTR_KPARAM_INFO
	.align		4
.L_261:
        /*0028*/ 	.byte	0x04, 0x17
        /*002a*/ 	.short	(.L_263 - .L_262)
.L_262:
        /*002c*/ 	.word	0x00000000
        /*0030*/ 	.short	0x0002
        /*0032*/ 	.short	0x0010
        /*0034*/ 	.byte	0x00, 0xf5, 0x21, 0x00


	//----- nvinfo : EIATTR_KPARAM_INFO
	.align		4
.L_263:
        /*0038*/ 	.byte	0x04, 0x17
        /*003a*/ 	.short	(.L_265 - .L_264)
.L_264:
        /*003c*/ 	.word	0x00000000
        /*0040*/ 	.short	0x0001
        /*0042*/ 	.short	0x0008
        /*0044*/ 	.byte	0x00, 0xf5, 0x21, 0x00


	//----- nvinfo : EIATTR_KPARAM_INFO
	.align		4
.L_265:
        /*0048*/ 	.byte	0x04, 0x17
        /*004a*/ 	.short	(.L_267 - .L_266)
.L_266:
        /*004c*/ 	.word	0x00000000
        /*0050*/ 	.short	0x0000
        /*0052*/ 	.short	0x0000
        /*0054*/ 	.byte	0x00, 0xf5, 0x21, 0x00


	//----- nvinfo : EIATTR_SPARSE_MMA_MASK
	.align		4
.L_267:
        /*0058*/ 	.byte	0x03, 0x50
        /*005a*/ 	.short	0x0000


	//----- nvinfo : EIATTR_MAXREG_COUNT
	.align		4
        /*005c*/ 	.byte	0x03, 0x1b
        /*005e*/ 	.short	0x00ff


	//----- nvinfo : EIATTR_MERCURY_ISA_VERSION
	.align		4
        /*0060*/ 	.byte	0x03, 0x5f
        /*0062*/ 	.short	0x0101


	//----- nvinfo : EIATTR_VRC_CTA_INIT_COUNT
	.align		4
        /*0064*/ 	.byte	0x02, 0x4a
	.zero		1
	.zero		1


	//----- nvinfo : EIATTR_EXIT_INSTR_OFFSETS
	.align		4
        /*0068*/ 	.byte	0x04, 0x1c
        /*006a*/ 	.short	(.L_269 - .L_268)


	//   ....[0]....
.L_268:
        /*006c*/ 	.word	0x000000a0


	//   ....[1]....
        /*0070*/ 	.word	0x00000310


	//----- nvinfo : EIATTR_CRS_STACK_SIZE
	.align		4
.L_269:
        /*0074*/ 	.byte	0x04, 0x1e
        /*0076*/ 	.short	(.L_271 - .L_270)
.L_270:
        /*0078*/ 	.word	0x00000000


	//----- nvinfo : EIATTR_CBANK_PARAM_SIZE
	.align		4
.L_271:
        /*007c*/ 	.byte	0x03, 0x19
        /*007e*/ 	.short	0x0024


	//----- nvinfo : EIATTR_PARAM_CBANK
	.align		4
        /*0080*/ 	.byte	0x04, 0x0a
        /*0082*/ 	.short	(.L_273 - .L_272)
	.align		4
.L_272:
        /*0084*/ 	.word	index@(.nv.constant0.silu_backward)
        /*0088*/ 	.short	0x0380
        /*008a*/ 	.short	0x0024


	//----- nvinfo : EIATTR_SW_WAR
	.align		4
.L_273:
        /*008c*/ 	.byte	0x04, 0x36
        /*008e*/ 	.short	(.L_275 - .L_274)
.L_274:
        /*0090*/ 	.word	0x00000008
.L_275:


//--------------------- .nv.info.silu_forward     --------------------------
	.section	.nv.info.silu_forward,"",@"SHT_CUDA_INFO"
	.sectionflags	@""
	.align	4


	//----- nvinfo : EIATTR_CUDA_API_VERSION
	.align		4
        /*0000*/ 	.byte	0x04, 0x37
        /*0002*/ 	.short	(.L_277 - .L_276)
.L_276:
        /*0004*/ 	.word	0x00000082


	//----- nvinfo : EIATTR_KPARAM_INFO
	.align		4
.L_277:
        /*0008*/ 	.byte	0x04, 0x17
        /*000a*/ 	.short	(.L_279 - .L_278)
.L_278:
        /*000c*/ 	.word	0x00000000
        /*0010*/ 	.short	0x0002
        /*0012*/ 	.short	0x0010
        /*0014*/ 	.byte	0x00, 0xf0, 0x11, 0x00


	//----- nvinfo : EIATTR_KPARAM_INFO
	.align		4
.L_279:
        /*0018*/ 	.byte	0x04, 0x17
        /*001a*/ 	.short	(.L_281 - .L_280)
.L_280:
        /*001c*/ 	.word	0x00000000
        /*0020*/ 	.short	0x0001
        /*0022*/ 	.short	0x0008
        /*0024*/ 	.byte	0x00, 0xf5, 0x21, 0x00


	//----- nvinfo : EIATTR_KPARAM_INFO
	.align		4
.L_281:
        /*0028*/ 	.byte	0x04, 0x17
        /*002a*/ 	.short	(.L_283 - .L_282)
.L_282:
        /*002c*/ 	.word	0x00000000
        /*0030*/ 	.short	0x0000
        /*0032*/ 	.short	0x0000
        /*0034*/ 	.byte	0x00, 0xf5, 0x21, 0x00


	//----- nvinfo : EIATTR_SPARSE_MMA_MASK
	.align		4
.L_283:
        /*0038*/ 	.byte	0x03, 0x50
        /*003a*/ 	.short	0x0000


	//----- nvinfo : EIATTR_MAXREG_COUNT
	.align		4
        /*003c*/ 	.byte	0x03, 0x1b
        /*003e*/ 	.short	0x00ff


	//----- nvinfo : EIATTR_MERCURY_ISA_VERSION
	.align		4
        /*0040*/ 	.byte	0x03, 0x5f
        /*0042*/ 	.short	0x0101


	//----- nvinfo : EIATTR_VRC_CTA_INIT_COUNT
	.align		4
        /*0044*/ 	.byte	0x02, 0x4a
	.zero		1
	.zero		1


	//----- nvinfo : EIATTR_EXIT_INSTR_OFFSETS
	.align		4
        /*0048*/ 	.byte	0x04, 0x1c
        /*004a*/ 	.short	(.L_285 - .L_284)


	//   ....[0]....
.L_284:
        /*004c*/ 	.word	0x000000a0


	//   ....[1]....
        /*0050*/ 	.word	0x00000290


	//----- nvinfo : EIATTR_CRS_STACK_SIZE
	.align		4
.L_285:
        /*0054*/ 	.byte	0x04, 0x1e
        /*0056*/ 	.short	(.L_287 - .L_286)
.L_286:
        /*0058*/ 	.word	0x00000000


	//----- nvinfo : EIATTR_CBANK_PARAM_SIZE
	.align		4
.L_287:
        /*005c*/ 	.byte	0x03, 0x19
        /*005e*/ 	.short	0x0014


	//----- nvinfo : EIATTR_PARAM_CBANK
	.align		4
        /*0060*/ 	.byte	0x04, 0x0a
        /*0062*/ 	.short	(.L_289 - .L_288)
	.align		4
.L_288:
        /*0064*/ 	.word	index@(.nv.constant0.silu_forward)
        /*0068*/ 	.short	0x0380
        /*006a*/ 	.short	0x0014


	//----- nvinfo : EIATTR_SW_WAR
	.align		4
.L_289:
        /*006c*/ 	.byte	0x04, 0x36
        /*006e*/ 	.short	(.L_291 - .L_290)
.L_290:
        /*0070*/ 	.word	0x00000008
.L_291:


//--------------------- .nv.info.tanh_backward_temp --------------------------
	.section	.nv.info.tanh_backward_temp,"",@"SHT_CUDA_INFO"
	.sectionflags	@""
	.align	4


	//----- nvinfo : EIATTR_CUDA_API_VERSION
	.align		4
        /*0000*/ 	.byte	0x04, 0x37
        /*0002*/ 	.short	(.L_293 - .L_292)
.L_292:
        /*0004*/ 	.word	0x00000082


	//----- nvinfo : EIATTR_KPARAM_INFO
	.align		4
.L_293:
        /*0008*/ 	.byte	0x04, 0x17
        /*000a*/ 	.short	(.L_295 - .L_294)
.L_294:
        /*000c*/ 	.word	0x00000000
        /*0010*/ 	.short	0x0003
        /*0012*/ 	.short	0x0018
        /*0014*/ 	.byte	0x00, 0xf0, 0x11, 0x00


	//----- nvinfo : EIATTR_KPARAM_INFO
	.align		4
.L_295:
        /*0018*/ 	.byte	0x04, 0x17
        /*001a*/ 	.short	(.L_297 - .L_296)
.L_296:
        /*001c*/ 	.word	0x00000000
        /*0020*/ 	.short	0x0002
        /*0022*/ 	.short	0x0010
        /*0024*/ 	.byte	0x00, 0xf5, 0x21, 0x00


	//----- nvinfo : EIATTR_KPARAM_INFO
	.align		4
.L_297:
        /*0028*/ 	.byte	0x04, 0x17
        /*002a*/ 	.short	(.L_299 - .L_298)
.L_298:
        /*002c*/ 	.word	0x00000000
        /*0030*/ 	.short	0x0001
        /*0032*/ 	.short	0x0008
        /*0034*/ 	.byte	0x00, 0xf5, 0x21, 0x00


	//----- nvinfo : EIATTR_KPARAM_INFO
	.align		4
.L_299:
        /*0038*/ 	.byte	0x04, 0x17
        /*003a*/ 	.short	(.L_301 - .L_300)
.L_300:
        /*003c*/ 	.word	0x00000000
        /*0040*/ 	.short	0x0000
        /*0042*/ 	.short	0x0000
        /*0044*/ 	.byte	0x00, 0xf5, 0x21, 0x00


	//----- nvinfo : EIATTR_SPARSE_MMA_MASK
	.align		4
.L_301:
        /*0048*/ 	.byte	0x03, 0x50
        /*004a*/ 	.short	0x0000


	//----- nvinfo : EIATTR_MAXREG_COUNT
	.align		4
        /*004c*/ 	.byte	0x03, 0x1b
        /*004e*/ 	.short	0x00ff


	//----- nvinfo : EIATTR_MERCURY_ISA_VERSION
	.align		4
        /*0050*/ 	.byte	0x03, 0x5f
        /*0052*/ 	.short	0x0101


	//----- nvinfo : EIATTR_VRC_CTA_INIT_COUNT
	.align		4
        /*0054*/ 	.byte	0x02, 0x4a
	.zero		1
	.zero		1


	//----- nvinfo : EIATTR_EXIT_INSTR_OFFSETS
	.align		4
        /*0058*/ 	.byte	0x04, 0x1c
        /*005a*/ 	.short	(.L_303 - .L_302)


	//   ....[0]....
.L_302:
        /*005c*/ 	.word	0x000000a0


	//   ....[1]....
        /*0060*/ 	.word	0x00000180


	//----- nvinfo : EIATTR_CBANK_PARAM_SIZE
	.align		4
.L_303:
        /*0064*/ 	.byte	0x03, 0x19
        /*0066*/ 	.short	0x001c


	//----- nvinfo : EIATTR_PARAM_CBANK
	.align		4
        /*0068*/ 	.byte	0x04, 0x0a
        /*006a*/ 	.short	(.L_305 - .L_304)
	.align		4
.L_304:
        /*006c*/ 	.word	index@(.nv.constant0.tanh_backward_temp)
        /*0070*/ 	.short	0x0380
        /*0072*/ 	.short	0x001c


	//----- nvinfo : EIATTR_SW_WAR
	.align		4
.L_305:
        /*0074*/ 	.byte	0x04, 0x36
        /*0076*/ 	.short	(.L_307 - .L_306)
.L_306:
        /*0078*/ 	.word	0x00000008
.L_307:


//--------------------- .nv.info.tanh_backward    --------------------------
	.section	.nv.info.tanh_backward,"",@"SHT_CUDA_INFO"
	.sectionflags	@""
	.align	4


	//----- nvinfo : EIATTR_CUDA_API_VERSION
	.align		4
        /*0000*/ 	.byte	0x04, 0x37
        /*0002*/ 	.short	(.L_309 - .L_308)
.L_308:
        /*0004*/ 	.word	0x00000082


	//----- nvinfo : EIATTR_KPARAM_INFO
	.align		4
.L_309:
        /*0008*/ 	.byte	0x04, 0x17
        /*000a*/ 	.short	(.L_311 - .L_310)
.L_310:
        /*000c*/ 	.word	0x00000000
        /*0010*/ 	.short	0x0003
        /*0012*/ 	.short	0x0018
        /*0014*/ 	.byte	0x00, 0xf0, 0x11, 0x00


	//----- nvinfo : EIATTR_KPARAM_INFO
	.align		4
.L_311:
        /*0018*/ 	.byte	0x04, 0x17
        /*001a*/ 	.short	(.L_313 - .L_312)
.L_312:
        /*001c*/ 	.word	0x00000000
        /*0020*/ 	.short	0x0002
        /*0022*/ 	.short	0x0010
        /*0024*/ 	.byte	0x00, 0xf5, 0x21, 0x00


	//----- nvinfo : EIATTR_KPARAM_INFO
	.align		4
.L_313:
        /*0028*/ 	.byte	0x04, 0x17
        /*002a*/ 	.short	(.L_315 - .L_314)
.L_314:
        /*002c*/ 	.word	0x00000000
        /*0030*/ 	.short	0x0001
        /*0032*/ 	.short	0x0008
        /*0034*/ 	.byte	0x00, 0xf5, 0x21, 0x00


	//----- nvinfo : EIATTR_KPARAM_INFO
	.align		4
.L_315:
        /*0038*/ 	.byte	0x04, 0x17
        /*003a*/ 	.short	(.L_317 - .L_316)
.L_316:
        /*003c*/ 	.word	0x00000000
        /*0040*/ 	.short	0x0000
        /*0042*/ 	.short	0x0000
        /*0044*/ 	.byte	0x00, 0xf5, 0x21, 0x00


	//----- nvinfo : EIATTR_SPARSE_MMA_MASK
	.align		4
.L_317:
        /*0048*/ 	.byte	0x03, 0x50
        /*004a*/ 	.short	0x0000


	//----- nvinfo : EIATTR_MAXREG_COUNT
	.align		4
        /*004c*/ 	.byte	0x03, 0x1b
        /*004e*/ 	.short	0x00ff


	//----- nvinfo : EIATTR_MERCURY_ISA_VERSION
	.align		4
        /*0050*/ 	.byte	0x03, 0x5f
        /*0052*/ 	.short	0x0101


	//----- nvinfo : EIATTR_VRC_CTA_INIT_COUNT
	.align		4
        /*0054*/ 	.byte	0x02, 0x4a
	.zero		1
	.zero		1


	//----- nvinfo : EIATTR_EXIT_INSTR_OFFSETS
	.align		4
        /*0058*/ 	.byte	0x04, 0x1c
        /*005a*/ 	.short	(.L_319 - .L_318)


	//   ....[0]....
.L_318:
        /*005c*/ 	.word	0x000000a0


	//   ....[1]....
        /*0060*/ 	.word	0x00000170


	//----- nvinfo : EIATTR_CBANK_PARAM_SIZE
	.align		4
.L_319:
        /*0064*/ 	.byte	0x03, 0x19
        /*0066*/ 	.short	0x001c


	//----- nvinfo : EIATTR_PARAM_CBANK
	.align		4
        /*0068*/ 	.byte	0x04, 0x0a
        /*006a*/ 	.short	(.L_321 - .L_320)
	.align		4
.L_320:
        /*006c*/ 	.word	index@(.nv.constant0.tanh_backward)
        /*0070*/ 	.short	0x0380
        /*0072*/ 	.short	0x001c


	//----- nvinfo : EIATTR_SW_WAR
	.align		4
.L_321:
        /*0074*/ 	.byte	0x04, 0x36
        /*0076*/ 	.short	(.L_323 - .L_322)
.L_322:
        /*0078*/ 	.word	0x00000008
.L_323:


//--------------------- .nv.info.tanh_forward     --------------------------
	.section	.nv.info.tanh_forward,"",@"SHT_CUDA_INFO"
	.sectionflags	@""
	.align	4


	//----- nvinfo : EIATTR_CUDA_API_VERSION
	.align		4
        /*0000*/ 	.byte	0x04, 0x37
        /*0002*/ 	.short	(.L_325 - .L_324)
.L_324:
        /*0004*/ 	.word	0x00000082


	//----- nvinfo : EIATTR_KPARAM_INFO
	.align		4
.L_325:
        /*0008*/ 	.byte	0x04, 0x17
        /*000a*/ 	.short	(.L_327 - .L_326)
.L_326:
        /*000c*/ 	.word	0x00000000
        /*0010*/ 	.short	0x0002
        /*0012*/ 	.short	0x0010
        /*0014*/ 	.byte	0x00, 0xf0, 0x11, 0x00


	//----- nvinfo : EIATTR_KPARAM_INFO
	.align		4
.L_327:
        /*0018*/ 	.byte	0x04, 0x17
        /*001a*/ 	.short	(.L_329 - .L_328)
.L_328:
        /*001c*/ 	.word	0x00000000
        /*0020*/ 	.short	0x0001
        /*0022*/ 	.short	0x0008
        /*0024*/ 	.byte	0x00, 0xf5, 0x21, 0x00


	//----- nvinfo : EIATTR_KPARAM_INFO
	.align		4
.L_329:
        /*0028*/ 	.byte	0x04, 0x17
        /*002a*/ 	.short	(.L_331 - .L_330)
.L_330:
        /*002c*/ 	.word	0x00000000
        /*0030*/ 	.short	0x0000
        /*0032*/ 	.short	0x0000
        /*0034*/ 	.byte	0x00, 0xf5, 0x21, 0x00


	//----- nvinfo : EIATTR_SPARSE_MMA_MASK
	.align		4
.L_331:
        /*0038*/ 	.byte	0x03, 0x50
        /*003a*/ 	.short	0x0000


	//----- nvinfo : EIATTR_MAXREG_COUNT
	.align		4
        /*003c*/ 	.byte	0x03, 0x1b
        /*003e*/ 	.short	0x00ff


	//----- nvinfo : EIATTR_MERCURY_ISA_VERSION
	.align		4
        /*0040*/ 	.byte	0x03, 0x5f
        /*0042*/ 	.short	0x0101


	//----- nvinfo : EIATTR_VRC_CTA_INIT_COUNT
	.align		4
        /*0044*/ 	.byte	0x02, 0x4a
	.zero		1
	.zero		1


	//----- nvinfo : EIATTR_EXIT_INSTR_OFFSETS
	.align		4
        /*0048*/ 	.byte	0x04, 0x1c
        /*004a*/ 	.short	(.L_333 - .L_332)


	//   ....[0]....
.L_332:
        /*004c*/ 	.word	0x000000a0


	//   ....[1]....
        /*0050*/ 	.word	0x00000320


	//----- nvinfo : EIATTR_CRS_STACK_SIZE
	.align		4
.L_333:
        /*0054*/ 	.byte	0x04, 0x1e
        /*0056*/ 	.short	(.L_335 - .L_334)
.L_334:
        /*0058*/ 	.word	0x00000000


	//----- nvinfo : EIATTR_CBANK_PARAM_SIZE
	.align		4
.L_335:
        /*005c*/ 	.byte	0x03, 0x19
        /*005e*/ 	.short	0x0014


	//----- nvinfo : EIATTR_PARAM_CBANK
	.align		4
        /*0060*/ 	.byte	0x04, 0x0a
        /*0062*/ 	.short	(.L_337 - .L_336)
	.align		4
.L_336:
        /*0064*/ 	.word	index@(.nv.constant0.tanh_forward)
        /*0068*/ 	.short	0x0380
        /*006a*/ 	.short	0x0014


	//----- nvinfo : EIATTR_SW_WAR
	.align		4
.L_337:
        /*006c*/ 	.byte	0x04, 0x36
        /*006e*/ 	.short	(.L_339 - .L_338)
.L_338:
        /*0070*/ 	.word	0x00000008
.L_339:


//--------------------- .nv.info.sigmod_backward_temp --------------------------
	.section	.nv.info.sigmod_backward_temp,"",@"SHT_CUDA_INFO"
	.sectionflags	@""
	.align	4


	//----- nvinfo : EIATTR_CUDA_API_VERSION
	.align		4
        /*0000*/ 	.byte	0x04, 0x37
        /*0002*/ 	.short	(.L_341 - .L_340)
.L_340:
        /*0004*/ 	.word	0x00000082


	//----- nvinfo : EIATTR_KPARAM_INFO
	.align		4
.L_341:
        /*0008*/ 	.byte	0x04, 0x17
        /*000a*/ 	.short	(.L_343 - .L_342)
.L_342:
        /*000c*/ 	.word	0x00000000
        /*0010*/ 	.short	0x0003
        /*0012*/ 	.short	0x0018
        /*0014*/ 	.byte	0x00, 0xf0, 0x11, 0x00


	//----- nvinfo : EIATTR_KPARAM_INFO
	.align		4
.L_343:
        /*0018*/ 	.byte	0x04, 0x17
        /*001a*/ 	.short	(.L_345 - .L_344)
.L_344:
        /*001c*/ 	.word	0x00000000
        /*0020*/ 	.short	0x0002
        /*0022*/ 	.short	0x0010
        /*0024*/ 	.byte	0x00, 0xf5, 0x21, 0x00


	//----- nvinfo : EIATTR_KPARAM_INFO
	.align		4
.L_345:
        /*0028*/ 	.byte	0x04, 0x17
        /*002a*/ 	.short	(.L_347 - .L_346)
.L_346:
        /*002c*/ 	.word	0x00000000
        /*0030*/ 	.short	0x0001
        /*0032*/ 	.short	0x0008
        /*0034*/ 	.byte	0x00, 0xf5, 0x21, 0x00


	//----- nvinfo : EIATTR_KPARAM_INFO
	.align		4
.L_347:
        /*0038*/ 	.byte	0x04, 0x17
        /*003a*/ 	.short	(.L_349 - .L_348)
.L_348:
        /*003c*/ 	.word	0x00000000
        /*0040*/ 	.short	0x0000
        /*0042*/ 	.short	0x0000
        /*0044*/ 	.byte	0x00, 0xf5, 0x21, 0x00


	//----- nvinfo : EIATTR_SPARSE_MMA_MASK
	.align		4
.L_349:
        /*0048*/ 	.byte	0x03, 0x50
        /*004a*/ 	.short	0x0000


	//----- nvinfo : EIATTR_MAXREG_COUNT
	.align		4
        /*004c*/ 	.byte	0x03, 0x1b
        /*004e*/ 	.short	0x00ff


	//----- nvinfo : EIATTR_MERCURY_ISA_VERSION
	.align		4
        /*0050*/ 	.byte	0x03, 0x5f
        /*0052*/ 	.short	0x0101


	//----- nvinfo : EIATTR_VRC_CTA_INIT_COUNT
	.align		4
        /*0054*/ 	.byte	0x02, 0x4a
	.zero		1
	.zero		1


	//----- nvinfo : EIATTR_EXIT_INSTR_OFFSETS
	.align		4
        /*0058*/ 	.byte	0x04, 0x1c
        /*005a*/ 	.short	(.L_351 - .L_350)


	//   ....[0]....
.L_350:
        /*005c*/ 	.word	0x000000a0


	//   ....[1]....
        /*0060*/ 	.word	0x00000190


	//----- nvinfo : EIATTR_CBANK_PARAM_SIZE
	.align		4
.L_351:
        /*0064*/ 	.byte	0x03, 0x19
        /*0066*/ 	.short	0x001c


	//----- nvinfo : EIATTR_PARAM_CBANK
	.align		4
        /*0068*/ 	.byte	0x04, 0x0a
        /*006a*/ 	.short	(.L_353 - .L_352)
	.align		4
.L_352:
        /*006c*/ 	.word	index@(.nv.constant0.sigmod_backward_temp)
        /*0070*/ 	.short	0x0380
        /*0072*/ 	.short	0x001c


	//----- nvinfo : EIATTR_SW_WAR
	.align		4
.L_353:
        /*0074*/ 	.byte	0x04, 0x36
        /*0076*/ 	.short	(.L_355 - .L_354)
.L_354:
        /*0078*/ 	.word	0x00000008
.L_355:


//--------------------- .nv.info.sigmod_backward  --------------------------
	.section	.nv.info.sigmod_backward,"",@"SHT_CUDA_INFO"
	.sectionflags	@""
	.align	4


	//----- nvinfo : EIATTR_CUDA_API_VERSION
	.align		4
        /*0000*/ 	.byte	0x04, 0x37
        /*0002*/ 	.short	(.L_357 - .L_356)
.L_356:
        /*0004*/ 	.word	0x00000082


	//----- nvinfo : EIATTR_KPARAM_INFO
	.align		4
.L_357:
        /*0008*/ 	.byte	0x04, 0x17
        /*000a*/ 	.short	(.L_359 - .L_358)
.L_358:
        /*000c*/ 	.word	0x00000000
        /*0010*/ 	.short	0x0003
        /*0012*/ 	.short	0x0018
        /*0014*/ 	.byte	0x00, 0xf0, 0x11, 0x00


	//----- nvinfo : EIATTR_KPARAM_INFO
	.align		4
.L_359:
        /*0018*/ 	.byte	0x04, 0x17
        /*001a*/ 	.short	(.L_361 - .L_360)
.L_360:
        /*001c*/ 	.word	0x00000000
        /*0020*/ 	.short	0x0002
        /*0022*/ 	.short	0x0010
        /*0024*/ 	.byte	0x00, 0xf5, 0x21, 0x00


	//----- nvinfo : EIATTR_KPARAM_INFO
	.align		4
.L_361:
        /*0028*/ 	.byte	0x04, 0x17
        /*002a*/ 	.short	(.L_363 - .L_362)
.L_362:
        /*002c*/ 	.word	0x00000000
        /*0030*/ 	.short	0x0001
        /*0032*/ 	.short	0x0008
        /*0034*/ 	.byte	0x00, 0xf5, 0x21, 0x00


	//----- nvinfo : EIATTR_KPARAM_INFO
	.align		4
.L_363:
        /*0038*/ 	.byte	0x04, 0x17
        /*003a*/ 	.short	(.L_365 - .L_364)
.L_364:
        /*003c*/ 	.word	0x00000000
        /*0040*/ 	.short	0x0000
        /*0042*/ 	.short	0x0000
        /*0044*/ 	.byte	0x00, 0xf5, 0x21, 0x00


	//----- nvinfo : EIATTR_SPARSE_MMA_MASK
	.align		4
.L_365:
        /*0048*/ 	.byte	0x03, 0x50
        /*004a*/ 	.short	0x0000


	//----- nvinfo : EIATTR_MAXREG_COUNT
	.align		4
        /*004c*/ 	.byte	0x03, 0x1b
        /*004e*/ 	.short	0x00ff


	//----- nvinfo : EIATTR_MERCURY_ISA_VERSION
	.align		4
        /*0050*/ 	.byte	0x03, 0x5f
        /*0052*/ 	.short	0x0101


	//----- nvinfo : EIATTR_VRC_CTA_INIT_COUNT
	.align		4
        /*0054*/ 	.byte	0x02, 0x4a
	.zero		1
	.zero		1


	//----- nvinfo : EIATTR_EXIT_INSTR_OFFSETS
	.align		4
        /*0058*/ 	.byte	0x04, 0x1c
        /*005a*/ 	.short	(.L_367 - .L_366)


	//   ....[0]....
.L_366:
        /*005c*/ 	.word	0x000000a0


	//   ....[1]....
        /*0060*/ 	.word	0x00000180


	//----- nvinfo : EIATTR_CBANK_PARAM_SIZE
	.align		4
.L_367:
        /*0064*/ 	.byte	0x03, 0x19
        /*0066*/ 	.short	0x001c


	//----- nvinfo : EIATTR_PARAM_CBANK
	.align		4
        /*0068*/ 	.byte	0x04, 0x0a
        /*006a*/ 	.short	(.L_369 - .L_368)
	.align		4
.L_368:
        /*006c*/ 	.word	index@(.nv.constant0.sigmod_backward)
        /*0070*/ 	.short	0x0380
        /*0072*/ 	.short	0x001c


	//----- nvinfo : EIATTR_SW_WAR
	.align		4
.L_369:
        /*0074*/ 	.byte	0x04, 0x36
        /*0076*/ 	.short	(.L_371 - .L_370)
.L_370:
        /*0078*/ 	.word	0x00000008
.L_371:


//--------------------- .nv.info.sigmod_forward   --------------------------
	.section	.nv.info.sigmod_forward,"",@"SHT_CUDA_INFO"
	.sectionflags	@""
	.align	4


	//----- nvinfo : EIATTR_CUDA_API_VERSION
	.align		4
        /*0000*/ 	.byte	0x04, 0x37
        /*0002*/ 	.short	(.L_373 - .L_372)
.L_372:
        /*0004*/ 	.word	0x00000082


	//----- nvinfo : EIATTR_KPARAM_INFO
	.align		4
.L_373:
        /*0008*/ 	.byte	0x04, 0x17
        /*000a*/ 	.short	(.L_375 - .L_374)
.L_374:
        /*000c*/ 	.word	0x00000000
        /*0010*/ 	.short	0x0002
        /*0012*/ 	.short	0x0010
        /*0014*/ 	.byte	0x00, 0xf0, 0x11, 0x00


	//----- nvinfo : EIATTR_KPARAM_INFO
	.align		4
.L_375:
        /*0018*/ 	.byte	0x04, 0x17
        /*001a*/ 	.short	(.L_377 - .L_376)
.L_376:
        /*001c*/ 	.word	0x00000000
        /*0020*/ 	.short	0x0001
        /*0022*/ 	.short	0x0008
        /*0024*/ 	.byte	0x00, 0xf5, 0x21, 0x00


	//----- nvinfo : EIATTR_KPARAM_INFO
	.align		4
.L_377:
        /*0028*/ 	.byte	0x04, 0x17
        /*002a*/ 	.short	(.L_379 - .L_378)
.L_378:
        /*002c*/ 	.word	0x00000000
        /*0030*/ 	.short	0x0000
        /*0032*/ 	.short	0x0000
        /*0034*/ 	.byte	0x00, 0xf5, 0x21, 0x00


	//----- nvinfo : EIATTR_SPARSE_MMA_MASK
	.align		4
.L_379:
        /*0038*/ 	.byte	0x03, 0x50
        /*003a*/ 	.short	0x0000


	//----- nvinfo : EIATTR_MAXREG_COUNT
	.align		4
        /*003c*/ 	.byte	0x03, 0x1b
        /*003e*/ 	.short	0x00ff


	//----- nvinfo : EIATTR_MERCURY_ISA_VERSION
	.align		4
        /*0040*/ 	.byte	0x03, 0x5f
        /*0042*/ 	.short	0x0101


	//----- nvinfo : EIATTR_VRC_CTA_INIT_COUNT
	.align		4
        /*0044*/ 	.byte	0x02, 0x4a
	.zero		1
	.zero		1


	//----- nvinfo : EIATTR_EXIT_INSTR_OFFSETS
	.align		4
        /*0048*/ 	.byte	0x04, 0x1c
        /*004a*/ 	.short	(.L_381 - .L_380)


	//   ....[0]....
.L_380:
        /*004c*/ 	.word	0x000000a0


	//   ....[1]....
        /*0050*/ 	.word	0x00000290


	//----- nvinfo : EIATTR_CRS_STACK_SIZE
	.align		4
.L_381:
        /*0054*/ 	.byte	0x04, 0x1e
        /*0056*/ 	.short	(.L_383 - .L_382)
.L_382:
        /*0058*/ 	.word	0x00000000


	//----- nvinfo : EIATTR_CBANK_PARAM_SIZE
	.align		4
.L_383:
        /*005c*/ 	.byte	0x03, 0x19
        /*005e*/ 	.short	0x0014


	//----- nvinfo : EIATTR_PARAM_CBANK
	.align		4
        /*0060*/ 	.byte	0x04, 0x0a
        /*0062*/ 	.short	(.L_385 - .L_384)
	.align		4
.L_384:
        /*0064*/ 	.word	index@(.nv.constant0.sigmod_forward)
        /*0068*/ 	.short	0x0380
        /*006a*/ 	.short	0x0014


	//----- nvinfo : EIATTR_SW_WAR
	.align		4
.L_385:
        /*006c*/ 	.byte	0x04, 0x36
        /*006e*/ 	.short	(.L_387 - .L_386)
.L_386:
        /*0070*/ 	.word	0x00000008
.L_387:


//--------------------- .nv.info.leakyRelu_backward_temp --------------------------
	.section	.nv.info.leakyRelu_backward_temp,"",@"SHT_CUDA_INFO"
	.sectionflags	@""
	.align	4


	//----- nvinfo : EIATTR_CUDA_API_VERSION
	.align		4
        /*0000*/ 	.byte	0x04, 0x37
        /*0002*/ 	.short	(.L_389 - .L_388)
.L_388:
        /*0004*/ 	.word	0x00000082


	//----- nvinfo : EIATTR_KPARAM_INFO
	.align		4
.L_389:
        /*0008*/ 	.byte	0x04, 0x17
        /*000a*/ 	.short	(.L_391 - .L_390)
.L_390:
        /*000c*/ 	.word	0x00000000
        /*0010*/ 	.short	0x0004
        /*0012*/ 	.short	0x001c
        /*0014*/ 	.byte	0x00, 0xf0, 0x11, 0x00


	//----- nvinfo : EIATTR_KPARAM_INFO
	.align		4
.L_391:
        /*0018*/ 	.byte	0x04, 0x17
        /*001a*/ 	.short	(.L_393 - .L_392)
.L_392:
        /*001c*/ 	.word	0x00000000
        /*0020*/ 	.short	0x0003
        /*0022*/ 	.short	0x0018
        /*0024*/ 	.byte	0x00, 0xf0, 0x11, 0x00


	//----- nvinfo : EIATTR_KPARAM_INFO
	.align		4
.L_393:
        /*0028*/ 	.byte	0x04, 0x17
        /*002a*/ 	.short	(.L_395 - .L_394)
.L_394:
        /*002c*/ 	.word	0x00000000
        /*0030*/ 	.short	0x0002
        /*0032*/ 	.short	0x0010
        /*0034*/ 	.byte	0x00, 0xf5, 0x21, 0x00


	//----- nvinfo : EIATTR_KPARAM_INFO
	.align		4
.L_395:
        /*0038*/ 	.byte	0x04, 0x17
        /*003a*/ 	.short	(.L_397 - .L_396)
.L_396:
        /*003c*/ 	.word	0x00000000
        /*0040*/ 	.short	0x0001
        /*0042*/ 	.short	0x0008
        /*0044*/ 	.byte	0x00, 0xf5, 0x21, 0x00


	//----- nvinfo : EIATTR_KPARAM_INFO
	.align		4
.L_397:
        /*0048*/ 	.byte	0x04, 0x17
        /*004a*/ 	.short	(.L_399 - .L_398)
.L_398:
        /*004c*/ 	.word	0x00000000
        /*0050*/ 	.short	0x0000
        /*0052*/ 	.short	0x0000
        /*0054*/ 	.byte	0x00, 0xf5, 0x21, 0x00


	//----- nvinfo : EIATTR_SPARSE_MMA_MASK
	.align		4
.L_399:
        /*0058*/ 	.byte	0x03, 0x50
        /*005a*/ 	.short	0x0000


	//----- nvinfo : EIATTR_MAXREG_COUNT
	.align		4
        /*005c*/ 	.byte	0x03, 0x1b
        /*005e*/ 	.short	0x00ff


	//----- nvinfo : EIATTR_MERCURY_ISA_VERSION
	.align		4
        /*0060*/ 	.byte	0x03, 0x5f
        /*0062*/ 	.short	0x0101


	//----- nvinfo : EIATTR_VRC_CTA_INIT_COUNT
	.align		4
        /*0064*/ 	.byte	0x02, 0x4a
	.zero		1
	.zero		1


	//----- nvinfo : EIATTR_EXIT_INSTR_OFFSETS
	.align		4
        /*0068*/ 	.byte	0x04, 0x1c
        /*006a*/ 	.short	(.L_401 - .L_400)


	//   ....[0]....
.L_400:
        /*006c*/ 	.word	0x000000a0


	//   ....[1]....
        /*0070*/ 	.word	0x00000190


	//   ....[2]....
        /*0074*/ 	.word	0x00000230


	//----- nvinfo : EIATTR_CRS_STACK_SIZE
	.align		4
.L_401:
        /*0078*/ 	.byte	0x04, 0x1e
        /*007a*/ 	.short	(.L_403 - .L_402)
.L_402:
        /*007c*/ 	.word	0x00000000


	//----- nvinfo : EIATTR_CBANK_PARAM_SIZE
	.align		4
.L_403:
        /*0080*/ 	.byte	0x03, 0x19
        /*0082*/ 	.short	0x0020


	//----- nvinfo : EIATTR_PARAM_CBANK
	.align		4
        /*0084*/ 	.byte	0x04, 0x0a
        /*0086*/ 	.short	(.L_405 - .L_404)
	.align		4
.L_404:
        /*0088*/ 	.word	index@(.nv.constant0.leakyRelu_backward_temp)
        /*008c*/ 	.short	0x0380
        /*008e*/ 	.short	0x0020


	//----- nvinfo : EIATTR_SW_WAR
	.align		4
.L_405:
        /*0090*/ 	.byte	0x04, 0x36
        /*0092*/ 	.short	(.L_407 - .L_406)
.L_406:
        /*0094*/ 	.word	0x00000008
.L_407:


//--------------------- .nv.info.leakyRelu_backward --------------------------
	.section	.nv.info.leakyRelu_backward,"",@"SHT_CUDA_INFO"
	.sectionflags	@""
	.align	4


	//----- nvinfo : EIATTR_CUDA_API_VERSION
	.align		4
        /*0000*/ 	.byte	0x04, 0x37
        /*0002*/ 	.short	(.L_409 - .L_408)
.L_408:
        /*0004*/ 	.word	0x00000082


	//----- nvinfo : EIATTR_KPARAM_INFO
	.align		4
.L_409:
        /*0008*/ 	.byte	0x04, 0x17
        /*000a*/ 	.short	(.L_411 - .L_410)
.L_410:
        /*000c*/ 	.word	0x00000000
        /*0010*/ 	.short	0x0004
        /*0012*/ 	.short	0x001c
        /*0014*/ 	.byte	0x00, 0xf0, 0x11, 0x00


	//----- nvinfo : EIATTR_KPARAM_INFO
	.align		4
.L_411:
        /*0018*/ 	.byte	0x04, 0x17
        /*001a*/ 	.short	(.L_413 - .L_412)
.L_412:
        /*001c*/ 	.word	0x00000000
        /*0020*/ 	.short	0x0003
        /*0022*/ 	.short	0x0018
        /*0024*/ 	.byte	0x00, 0xf0, 0x11, 0x00


	//----- nvinfo : EIATTR_KPARAM_INFO
	.align		4
.L_413:
        /*0028*/ 	.byte	0x04, 0x17
        /*002a*/ 	.short	(.L_415 - .L_414)
.L_414:
        /*002c*/ 	.word	0x00000000
        /*0030*/ 	.short	0x0002
        /*0032*/ 	.short	0x0010
        /*0034*/ 	.byte	0x00, 0xf5, 0x21, 0x00


	//----- nvinfo : EIATTR_KPARAM_INFO
	.align		4
.L_415:
        /*0038*/ 	.byte	0x04, 0x17
        /*003a*/ 	.short	(.L_417 - .L_416)
.L_416:
        /*003c*/ 	.word	0x00000000
        /*0040*/ 	.short	0x0001
        /*0042*/ 	.short	0x0008
        /*0044*/ 	.byte	0x00, 0xf5, 0x21, 0x00


	//----- nvinfo : EIATTR_KPARAM_INFO
	.align		4
.L_417:
        /*0048*/ 	.byte	0x04, 0x17
        /*004a*/ 	.short	(.L_419 - .L_418)
.L_418:
        /*004c*/ 	.word	0x00000000
        /*0050*/ 	.short	0x0000
        /*0052*/ 	.short	0x0000
        /*0054*/ 	.byte	0x00, 0xf5, 0x21, 0x00


	//----- nvinfo : EIATTR_SPARSE_MMA_MASK
	.align		4
.L_419:
        /*0058*/ 	.byte	0x03, 0x50
        /*005a*/ 	.short	0x0000


	//----- nvinfo : EIATTR_MAXREG_COUNT
	.align		4
        /*005c*/ 	.byte	0x03, 0x1b
        /*005e*/ 	.short	0x00ff


	//----- nvinfo : EIATTR_MERCURY_ISA_VERSION
	.align		4
        /*0060*/ 	.byte	0x03, 0x5f
        /*0062*/ 	.short	0x0101


	//----- nvinfo : EIATTR_VRC_CTA_INIT_COUNT
	.align		4
        /*0064*/ 	.byte	0x02, 0x4a
	.zero		1
	.zero		1


	//----- nvinfo : EIATTR_EXIT_INSTR_OFFSETS
	.align		4
        /*0068*/ 	.byte	0x04, 0x1c
        /*006a*/ 	.short	(.L_421 - .L_420)


	//   ....[0]....
.L_420:
        /*006c*/ 	.word	0x000000a0


	//   ....[1]....
        /*0070*/ 	.word	0x00000170


	//   ....[2]....
        /*0074*/ 	.word	0x00000200


	//----- nvinfo : EIATTR_CRS_STACK_SIZE
	.align		4
.L_421:
        /*0078*/ 	.byte	0x04, 0x1e
        /*007a*/ 	.short	(.L_423 - .L_422)
.L_422:
        /*007c*/ 	.word	0x00000000


	//----- nvinfo : EIATTR_CBANK_PARAM_SIZE
	.align		4
.L_423:
        /*0080*/ 	.byte	0x03, 0x19
        /*0082*/ 	.short	0x0020


	//----- nvinfo : EIATTR_PARAM_CBANK
	.align		4
        /*0084*/ 	.byte	0x04, 0x0a
        /*0086*/ 	.short	(.L_425 - .L_424)
	.align		4
.L_424:
        /*0088*/ 	.word	index@(.nv.constant0.leakyRelu_backward)
        /*008c*/ 	.short	0x0380
        /*008e*/ 	.short	0x0020


	//----- nvinfo : EIATTR_SW_WAR
	.align		4
.L_425:
        /*0090*/ 	.byte	0x04, 0x36
        /*0092*/ 	.short	(.L_427 - .L_426)
.L_426:
        /*0094*/ 	.word	0x00000008
.L_427:


//--------------------- .nv.info.leakyRelu_forward --------------------------
	.section	.nv.info.leakyRelu_forward,"",@"SHT_CUDA_INFO"
	.sectionflags	@""
	.align	4


	//----- nvinfo : EIATTR_CUDA_API_VERSION
	.align		4
        /*0000*/ 	.byte	0x04, 0x37
        /*0002*/ 	.short	(.L_429 - .L_428)
.L_428:
        /*0004*/ 	.word	0x00000082


	//----- nvinfo : EIATTR_KPARAM_INFO
	.align		4
.L_429:
        /*0008*/ 	.byte	0x04, 0x17
        /*000a*/ 	.short	(.L_431 - .L_430)
.L_430:
        /*000c*/ 	.word	0x00000000
        /*0010*/ 	.short	0x0003
        /*0012*/ 	.short	0x0014
        /*0014*/ 	.byte	0x00, 0xf0, 0x11, 0x00


	//----- nvinfo : EIATTR_KPARAM_INFO
	.align		4
.L_431:
        /*0018*/ 	.byte	0x04, 0x17
        /*001a*/ 	.short	(.L_433 - .L_432)
.L_432:
        /*001c*/ 	.word	0x00000000
        /*0020*/ 	.short	0x0002
        /*0022*/ 	.short	0x0010
        /*0024*/ 	.byte	0x00, 0xf0, 0x11, 0x00


	//----- nvinfo : EIATTR_KPARAM_INFO
	.align		4
.L_433:
        /*0028*/ 	.byte	0x04, 0x17
        /*002a*/ 	.short	(.L_435 - .L_434)
.L_434:
        /*002c*/ 	.word	0x00000000
        /*0030*/ 	.short	0x0001
        /*0032*/ 	.short	0x0008
        /*0034*/ 	.byte	0x00, 0xf5, 0x21, 0x00


	//----- nvinfo : EIATTR_KPARAM_INFO
	.align		4
.L_435:
        /*0038*/ 	.byte	0x04, 0x17
        /*003a*/ 	.short	(.L_437 - .L_436)
.L_436:
        /*003c*/ 	.word	0x00000000
        /*0040*/ 	.short	0x0000
        /*0042*/ 	.short	0x0000
        /*0044*/ 	.byte	0x00, 0xf5, 0x21, 0x00


	//----- nvinfo : EIATTR_SPARSE_MMA_MASK
	.align		4
.L_437:
        /*0048*/ 	.byte	0x03, 0x50
        /*004a*/ 	.short	0x0000


	//----- nvinfo : EIATTR_MAXREG_COUNT
	.align		4
        /*004c*/ 	.byte	0x03, 0x1b
        /*004e*/ 	.short	0x00ff


	//----- nvinfo : EIATTR_MERCURY_ISA_VERSION
	.align		4
        /*0050*/ 	.byte	0x03, 0x5f
        /*0052*/ 	.short	0x0101


	//----- nvinfo : EIATTR_VRC_CTA_INIT_COUNT
	.align		4
        /*0054*/ 	.byte	0x02, 0x4a
	.zero		1
	.zero		1


	//----- nvinfo : EIATTR_EXIT_INSTR_OFFSETS
	.align		4
        /*0058*/ 	.byte	0x04, 0x1c
        /*005a*/ 	.short	(.L_439 - .L_438)


	//   ....[0]....
.L_438:
        /*005c*/ 	.word	0x000000a0


	//   ....[1]....
        /*0060*/ 	.word	0x00000130


	//   ....[2]....
        /*0064*/ 	.word	0x00000190


	//----- nvinfo : EIATTR_CBANK_PARAM_SIZE
	.align		4
.L_439:
        /*0068*/ 	.byte	0x03, 0x19
        /*006a*/ 	.short	0x0018


	//----- nvinfo : EIATTR_PARAM_CBANK
	.align		4
        /*006c*/ 	.byte	0x04, 0x0a
        /*006e*/ 	.short	(.L_441 - .L_440)
	.align		4
.L_440:
        /*0070*/ 	.word	index@(.nv.constant0.leakyRelu_forward)
        /*0074*/ 	.short	0x0380
        /*0076*/ 	.short	0x0018


	//----- nvinfo : EIATTR_SW_WAR
	.align		4
.L_441:
        /*0078*/ 	.byte	0x04, 0x36
        /*007a*/ 	.short	(.L_443 - .L_442)
.L_442:
        /*007c*/ 	.word	0x00000008
.L_443:


//--------------------- .nv.info.relu_backward_temp --------------------------
	.section	.nv.info.relu_backward_temp,"",@"SHT_CUDA_INFO"
	.sectionflags	@""
	.align	4


	//----- nvinfo : EIATTR_CUDA_API_VERSION
	.align		4
        /*0000*/ 	.byte	0x04, 0x37
        /*0002*/ 	.short	(.L_445 - .L_444)
.L_444:
        /*0004*/ 	.word	0x00000082


	//----- nvinfo : EIATTR_KPARAM_INFO
	.align		4
.L_445:
        /*0008*/ 	.byte	0x04, 0x17
        /*000a*/ 	.short	(.L_447 - .L_446)
.L_446:
        /*000c*/ 	.word	0x00000000
        /*0010*/ 	.short	0x0003
        /*0012*/ 	.short	0x0018
        /*0014*/ 	.byte	0x00, 0xf0, 0x11, 0x00


	//----- nvinfo : EIATTR_KPARAM_INFO
	.align		4
.L_447:
        /*0018*/ 	.byte	0x04, 0x17
        /*001a*/ 	.short	(.L_449 - .L_448)
.L_448:
        /*001c*/ 	.word	0x00000000
        /*0020*/ 	.short	0x0002
        /*0022*/ 	.short	0x0010
        /*0024*/ 	.byte	0x00, 0xf5, 0x21, 0x00


	//----- nvinfo : EIATTR_KPARAM_INFO
	.align		4
.L_449:
        /*0028*/ 	.byte	0x04, 0x17
        /*002a*/ 	.short	(.L_451 - .L_450)
.L_450:
        /*002c*/ 	.word	0x00000000
        /*0030*/ 	.short	0x0001
        /*0032*/ 	.short	0x0008
        /*0034*/ 	.byte	0x00, 0xf5, 0x21, 0x00


	//----- nvinfo : EIATTR_KPARAM_INFO
	.align		4
.L_451:
        /*0038*/ 	.byte	0x04, 0x17
        /*003a*/ 	.short	(.L_453 - .L_452)
.L_452:
        /*003c*/ 	.word	0x00000000
        /*0040*/ 	.short	0x0000
        /*0042*/ 	.short	0x0000
        /*0044*/ 	.byte	0x00, 0xf5, 0x21, 0x00


	//----- nvinfo : EIATTR_SPARSE_MMA_MASK
	.align		4
.L_453:
        /*0048*/ 	.byte	0x03, 0x50
        /*004a*/ 	.short	0x0000


	//----- nvinfo : EIATTR_MAXREG_COUNT
	.align		4
        /*004c*/ 	.byte	0x03, 0x1b
        /*004e*/ 	.short	0x00ff


	//----- nvinfo : EIATTR_MERCURY_ISA_VERSION
	.align		4
        /*0050*/ 	.byte	0x03, 0x5f
        /*0052*/ 	.short	0x0101


	//----- nvinfo : EIATTR_VRC_CTA_INIT_COUNT
	.align		4
        /*0054*/ 	.byte	0x02, 0x4a
	.zero		1
	.zero		1


	//----- nvinfo : EIATTR_EXIT_INSTR_OFFSETS
	.align		4
        /*0058*/ 	.byte	0x04, 0x1c
        /*005a*/ 	.short	(.L_455 - .L_454)


	//   ....[0]....
.L_454:
        /*005c*/ 	.word	0x000000a0


	//   ....[1]....
        /*0060*/ 	.word	0x00000190


	//   ....[2]....
        /*0064*/ 	.word	0x000001f0


	//----- nvinfo : EIATTR_CRS_STACK_SIZE
	.align		4
.L_455:
        /*0068*/ 	.byte	0x04, 0x1e
        /*006a*/ 	.short	(.L_457 - .L_456)
.L_456:
        /*006c*/ 	.word	0x00000000


	//----- nvinfo : EIATTR_CBANK_PARAM_SIZE
	.align		4
.L_457:
        /*0070*/ 	.byte	0x03, 0x19
        /*0072*/ 	.short	0x001c


	//----- nvinfo : EIATTR_PARAM_CBANK
	.align		4
        /*0074*/ 	.byte	0x04, 0x0a
        /*0076*/ 	.short	(.L_459 - .L_458)
	.align		4
.L_458:
        /*0078*/ 	.word	index@(.nv.constant0.relu_backward_temp)
        /*007c*/ 	.short	0x0380
        /*007e*/ 	.short	0x001c


	//----- nvinfo : EIATTR_SW_WAR
	.align		4
.L_459:
        /*0080*/ 	.byte	0x04, 0x36
        /*0082*/ 	.short	(.L_461 - .L_460)
.L_460:
        /*0084*/ 	.word	0x00000008
.L_461:


//--------------------- .nv.info.relu_backward    --------------------------
	.section	.nv.info.relu_backward,"",@"SHT_CUDA_INFO"
	.sectionflags	@""
	.align	4


	//----- nvinfo : EIATTR_CUDA_API_VERSION
	.align		4
        /*0000*/ 	.byte	0x04, 0x37
        /*0002*/ 	.short	(.L_463 - .L_462)
.L_462:
        /*0004*/ 	.word	0x00000082


	//----- nvinfo : EIATTR_KPARAM_INFO
	.align		4
.L_463:
        /*0008*/ 	.byte	0x04, 0x17
        /*000a*/ 	.short	(.L_465 - .L_464)
.L_464:
        /*000c*/ 	.word	0x00000000
        /*0010*/ 	.short	0x0003
        /*0012*/ 	.short	0x0018
        /*0014*/ 	.byte	0x00, 0xf0, 0x11, 0x00


	//----- nvinfo : EIATTR_KPARAM_INFO
	.align		4
.L_465:
        /*0018*/ 	.byte	0x04, 0x17
        /*001a*/ 	.short	(.L_467 - .L_466)
.L_466:
        /*001c*/ 	.word	0x00000000
        /*0020*/ 	.short	0x0002
        /*0022*/ 	.short	0x0010
        /*0024*/ 	.byte	0x00, 0xf5, 0x21, 0x00


	//----- nvinfo : EIATTR_KPARAM_INFO
	.align		4
.L_467:
        /*0028*/ 	.byte	0x04, 0x17
        /*002a*/ 	.short	(.L_469 - .L_468)
.L_468:
        /*002c*/ 	.word	0x00000000
        /*0030*/ 	.short	0x0001
        /*0032*/ 	.short	0x0008
        /*0034*/ 	.byte	0x00, 0xf5, 0x21, 0x00


	//----- nvinfo : EIATTR_KPARAM_INFO
	.align		4
.L_469:
        /*0038*/ 	.byte	0x04, 0x17
        /*003a*/ 	.short	(.L_471 - .L_470)
.L_470:
        /*003c*/ 	.word	0x00000000
        /*0040*/ 	.short	0x0000
        /*0042*/ 	.short	0x0000
        /*0044*/ 	.byte	0x00, 0xf5, 0x21, 0x00


	//----- nvinfo : EIATTR_SPARSE_MMA_MASK
	.align		4
.L_471:
        /*0048*/ 	.byte	0x03, 0x50
        /*004a*/ 	.short	0x0000


	//----- nvinfo : EIATTR_MAXREG_COUNT
	.align		4
        /*004c*/ 	.byte	0x03, 0x1b
        /*004e*/ 	.short	0x00ff


	//----- nvinfo : EIATTR_MERCURY_ISA_VERSION
	.align		4
        /*0050*/ 	.byte	0x03, 0x5f
        /*0052*/ 	.short	0x0101


	//----- nvinfo : EIATTR_VRC_CTA_INIT_COUNT
	.align		4
        /*0054*/ 	.byte	0x02, 0x4a
	.zero		1
	.zero		1


	//----- nvinfo : EIATTR_EXIT_INSTR_OFFSETS
	.align		4
        /*0058*/ 	.byte	0x04, 0x1c
        /*005a*/ 	.short	(.L_473 - .L_472)


	//   ....[0]....
.L_472:
        /*005c*/ 	.word	0x000000a0


	//   ....[1]....
        /*0060*/ 	.word	0x00000170


	//   ....[2]....
        /*0064*/ 	.word	0x000001b0


	//----- nvinfo : EIATTR_CRS_STACK_SIZE
	.align		4
.L_473:
        /*0068*/ 	.byte	0x04, 0x1e
        /*006a*/ 	.short	(.L_475 - .L_474)
.L_474:
        /*006c*/ 	.word	0x00000000


	//----- nvinfo : EIATTR_CBANK_PARAM_SIZE
	.align		4
.L_475:
        /*0070*/ 	.byte	0x03, 0x19
        /*0072*/ 	.short	0x001c


	//----- nvinfo : EIATTR_PARAM_CBANK
	.align		4
        /*0074*/ 	.byte	0x04, 0x0a
        /*0076*/ 	.short	(.L_477 - .L_476)
	.align		4
.L_476:
        /*0078*/ 	.word	index@(.nv.constant0.relu_backward)
        /*007c*/ 	.short	0x0380
        /*007e*/ 	.short	0x001c


	//----- nvinfo : EIATTR_SW_WAR
	.align		4
.L_477:
        /*0080*/ 	.byte	0x04, 0x36
        /*0082*/ 	.short	(.L_479 - .L_478)
.L_478:
        /*0084*/ 	.word	0x00000008
.L_479:


//--------------------- .nv.info.relu_forward     --------------------------
	.section	.nv.info.relu_forward,"",@"SHT_CUDA_INFO"
	.sectionflags	@""
	.align	4


	//----- nvinfo : EIATTR_CUDA_API_VERSION
	.align		4
        /*0000*/ 	.byte	0x04, 0x37
        /*0002*/ 	.short	(.L_481 - .L_480)
.L_480:
        /*0004*/ 	.word	0x00000082


	//----- nvinfo : EIATTR_KPARAM_INFO
	.align		4
.L_481:
        /*0008*/ 	.byte	0x04, 0x17
        /*000a*/ 	.short	(.L_483 - .L_482)
.L_482:
        /*000c*/ 	.word	0x00000000
        /*0010*/ 	.short	0x0002
        /*0012*/ 	.short	0x0010
        /*0014*/ 	.byte	0x00, 0xf0, 0x11, 0x00


	//----- nvinfo : EIATTR_KPARAM_INFO
	.align		4
.L_483:
        /*0018*/ 	.byte	0x04, 0x17
        /*001a*/ 	.short	(.L_485 - .L_484)
.L_484:
        /*001c*/ 	.word	0x00000000
        /*0020*/ 	.short	0x0001
        /*0022*/ 	.short	0x0008
        /*0024*/ 	.byte	0x00, 0xf5, 0x21, 0x00


	//----- nvinfo : EIATTR_KPARAM_INFO
	.align		4
.L_485:
        /*0028*/ 	.byte	0x04, 0x17
        /*002a*/ 	.short	(.L_487 - .L_486)
.L_486:
        /*002c*/ 	.word	0x00000000
        /*0030*/ 	.short	0x0000
        /*0032*/ 	.short	0x0000
        /*0034*/ 	.byte	0x00, 0xf5, 0x21, 0x00


	//----- nvinfo : EIATTR_SPARSE_MMA_MASK
	.align		4
.L_487:
        /*0038*/ 	.byte	0x03, 0x50
        /*003a*/ 	.short	0x0000


	//----- nvinfo : EIATTR_MAXREG_COUNT
	.align		4
        /*003c*/ 	.byte	0x03, 0x1b
        /*003e*/ 	.short	0x00ff


	//----- nvinfo : EIATTR_MERCURY_ISA_VERSION
	.align		4
        /*0040*/ 	.byte	0x03, 0x5f
        /*0042*/ 	.short	0x0101


	//----- nvinfo : EIATTR_VRC_CTA_INIT_COUNT
	.align		4
        /*0044*/ 	.byte	0x02, 0x4a
	.zero		1
	.zero		1


	//----- nvinfo : EIATTR_EXIT_INSTR_OFFSETS
	.align		4
        /*0048*/ 	.byte	0x04, 0x1c
        /*004a*/ 	.short	(.L_489 - .L_488)


	//   ....[0]....
.L_488:
        /*004c*/ 	.word	0x000000a0


	//   ....[1]....
        /*0050*/ 	.word	0x00000130


	//   ....[2]....
        /*0054*/ 	.word	0x00000170


	//----- nvinfo : EIATTR_CBANK_PARAM_SIZE
	.align		4
.L_489:
        /*0058*/ 	.byte	0x03, 0x19
        /*005a*/ 	.short	0x0014


	//----- nvinfo : EIATTR_PARAM_CBANK
	.align		4
        /*005c*/ 	.byte	0x04, 0x0a
        /*005e*/ 	.short	(.L_491 - .L_490)
	.align		4
.L_490:
        /*0060*/ 	.word	index@(.nv.constant0.relu_forward)
        /*0064*/ 	.short	0x0380
        /*0066*/ 	.short	0x0014


	//----- nvinfo : EIATTR_SW_WAR
	.align		4
.L_491:
        /*0068*/ 	.byte	0x04, 0x36
        /*006a*/ 	.short	(.L_493 - .L_492)
.L_492:
        /*006c*/ 	.word	0x00000008
.L_493:


//--------------------- .nv.callgraph             --------------------------
	.section	.nv.callgraph,"",@"SHT_CUDA_CALLGRAPH"
	.align	4
	.sectionentsize	8
	.align		4
        /*0000*/ 	.word	0x00000000
	.align		4
        /*0004*/ 	.word	0xffffffff
	.align		4
        /*0008*/ 	.word	0x00000000
	.align		4
        /*000c*/ 	.word	0xfffffffe
	.align		4
        /*0010*/ 	.word	0x00000000
	.align		4
        /*0014*/ 	.word	0xfffffffd
	.align		4
        /*0018*/ 	.word	0x00000000
	.align		4
        /*001c*/ 	.word	0xfffffffc


//--------------------- .text.gelu_old_half_forward --------------------------
	.section	.text.gelu_old_half_forward,"ax",@progbits
	.align	128
        .global         gelu_old_half_forward
        .type           gelu_old_half_forward,@function
        .size           gelu_old_half_forward,(.L_x_101 - gelu_old_half_forward)
        .other          gelu_old_half_forward,@"STO_CUDA_ENTRY STV_DEFAULT"
gelu_old_half_forward:
.text.gelu_old_half_forward:
[----:B------:R-:W-:Y:S01]  /*0000*/  LDC R1, c[0x0][0x37c] ;  /* 0x0000df00ff017b82 */ /* 0x000fe20000000800 */
[----:B------:R-:W0:Y:S07]  /*0010*/  S2R R3, SR_TID.X ;  /* 0x0000000000037919 */ /* 0x000e2e0000002100 */
[----:B------:R-:W-:Y:S01]  /*0020*/  S2UR UR4, SR_CTAID.X ;  /* 0x00000000000479c3 */ /* 0x000fe20000002500 */
[----:B------:R-:W1:Y:S01]  /*0030*/  LDCU UR6, c[0x0][0x370] ;  /* 0x00006e00ff0677ac */ /* 0x000e620008000800 */
[----:B------:R-:W2:Y:S06]  /*0040*/  LDCU UR7, c[0x0][0x390] ;  /* 0x00007200ff0777ac */ /* 0x000eac0008000800 */
[----:B------:R-:W1:Y:S08]  /*0050*/  S2UR UR5, SR_CTAID.Y ;  /* 0x00000000000579c3 */ /* 0x000e700000002600 */
[----:B------:R-:W0:Y:S01]  /*0060*/  LDC R0, c[0x0][0x360] ;  /* 0x0000d800ff007b82 */ /* 0x000e220000000800 */
[----:B-1----:R-:W-:-:S06]  /*0070*/  UIMAD UR4, UR5, UR6, UR4 ;  /* 0x00000006050472a4 */ /* 0x002fcc000f8e0204 */
[----:B0-----:R-:W-:-:S05]  /*0080*/  IMAD R0, R0, UR4, R3 ;  /* 0x0000000400007c24 */ /* 0x001fca000f8e0203 */
[----:B--2---:R-:W-:-:S13]  /*0090*/  ISETP.GE.AND P0, PT, R0, UR7, PT ;  /* 0x0000000700007c0c */ /* 0x004fda000bf06270 */
[----:B------:R-:W-:Y:S05]  /*00a0*/  @P0 EXIT ;  /* 0x000000000000094d */ /* 0x000fea0003800000 */
[----:B------:R-:W0:Y:S01]  /*00b0*/  LDC.64 R2, c[0x0][0x380] ;  /* 0x0000e000ff027b82 */ /* 0x000e220000000a00 */
[----:B------:R-:W1:Y:S01]  /*00c0*/  LDCU.64 UR4, c[0x0][0x358] ;  /* 0x00006b00ff0477ac */ /* 0x000e620008000a00 */
[----:B0-----:R-:W-:-:S06]  /*00d0*/  IMAD.WIDE R2, R0, 0x4, R2 ;  /* 0x0000000400027825 */ /* 0x001fcc00078e0202 */
[----:B-1----:R-:W2:Y:S01]  /*00e0*/  LDG.E R2, desc[UR4][R2.64] ;  /* 0x0000000402027981 */ /* 0x002ea2000c1e1900 */
[----:B------:R-:W-:Y:S01]  /*00f0*/  HFMA2 R6, -RZ, RZ, 0.61474609375, 16.90625 ;  /* 0x38eb4c3aff067431 */ /* 0x000fe200000001ff */
[----:B------:R-:W-:Y:S01]  /*0100*/  MOV R8, 0x3aae005b ;  /* 0x3aae005b00087802 */ /* 0x000fe20000000f00 */
[----:B------:R-:W-:Y:S02]  /*0110*/  IMAD.MOV.U32 R7, RZ, RZ, 0x3c09919f ;  /* 0x3c09919fff077424 */ /* 0x000fe400078e00ff */
[----:B------:R-:W-:Y:S02]  /*0120*/  HFMA2 R9, -RZ, RZ, 1.28515625, -179.25 ;  /* 0x3d24d99aff097431 */ /* 0x000fe400000001ff */
[----:B--2---:R-:W-:-:S04]  /*0130*/  FMUL R4, R2, 0.70710676908493041992 ;  /* 0x3f3504f302047820 */ /* 0x004fc80000400000 */
[C---:B------:R-:W-:Y:S01]  /*0140*/  FMUL R5, R4.reuse, R4 ;  /* 0x0000000404057220 */ /* 0x040fe20000400000 */
[----:B------:R-:W-:-:S04]  /*0150*/  FSETP.GE.AND P0, PT, |R4|, 1.0029599666595458984, PT ;  /* 0x3f8060fe0400780b */ /* 0x000fc80003f06200 */
[----:B------:R-:W-:Y:S02]  /*0160*/  FSEL R5, |R4|, R5, P0 ;  /* 0x0000000504057208 */ /* 0x000fe40000000200 */
[----:B------:R-:W-:Y:S02]  /*0170*/  FSEL R6, R6, 8.4834944573231041431e-05, P0 ;  /* 0x38b1e96a06067808 */ /* 0x000fe40000000000 */
[----:B------:R-:W-:Y:S02]  /*0180*/  FSEL R8, -R8, -0.00082130916416645050049, P0 ;  /* 0xba574d2008087808 */ /* 0x000fe40000000100 */
[----:B------:R-:W-:Y:S02]  /*0190*/  FSEL R3, R7, 0.0052134888246655464172, P0 ;  /* 0x3baad5ea07037808 */ /* 0x000fe40000000000 */
[----:B------:R-:W-:Y:S01]  /*01a0*/  FSEL R7, -R9, -0.026868773624300956726, P0 ;  /* 0xbcdc1be709077808 */ /* 0x000fe20000000100 */
[----:B------:R-:W-:Y:S01]  /*01b0*/  FFMA R6, R5, R6, R8 ;  /* 0x0000000605067223 */ /* 0x000fe20000000008 */
[----:B------:R-:W-:Y:S01]  /*01c0*/  IMAD.MOV.U32 R8, RZ, RZ, 0x3e235519 ;  /* 0x3e235519ff087424 */ /* 0x000fe200078e00ff */
[----:B------:R-:W-:-:S02]  /*01d0*/  MOV R9, 0x3f69b4f9 ;  /* 0x3f69b4f900097802 */ /* 0x000fc40000000f00 */
[C---:B------:R-:W-:Y:S02]  /*01e0*/  FFMA R6, R5.reuse, R6, R3 ;  /* 0x0000000605067223 */ /* 0x040fe40000000003 */
[----:B------:R-:W-:Y:S01]  /*01f0*/  FSEL R3, R8, 0.11284004896879196167, P0 ;  /* 0x3de718af08037808 */ /* 0x000fe20000000000 */
[----:B------:R-:W-:Y:S02]  /*0200*/  HFMA2 R8, -RZ, RZ, 1.7822265625, 0.000185489654541015625 ;  /* 0x3f210a14ff087431 */ /* 0x000fe400000001ff */
[----:B------:R-:W-:Y:S01]  /*0210*/  FFMA R6, R5, R6, R7 ;  /* 0x0000000605067223 */ /* 0x000fe20000000007 */
[----:B------:R-:W-:-:S03]  /*0220*/  FSEL R7, R9, -0.37612664699554443359, P0 ;  /* 0xbec093ac09077808 */ /* 0x000fc60000000000 */
[----:B------:R-:W-:-:S04]  /*0230*/  FFMA R6, R5, R6, R3 ;  /* 0x0000000605067223 */ /* 0x000fc80000000003 */
[C---:B------:R-:W-:Y:S01]  /*0240*/  FFMA R6, R5.reuse, R6, R7 ;  /* 0x0000000605067223 */ /* 0x040fe20000000007 */
[----:B------:R-:W-:Y:S02]  /*0250*/  FSEL R3, R8, 0.12837915122509002686, P0 ;  /* 0x3e0375d308037808 */ /* 0x000fe40000000000 */
[----:B------:R-:W-:-:S03]  /*0260*/  FSEL R8, -R5, R4, P0 ;  /* 0x0000000405087208 */ /* 0x000fc60000000100 */
[----:B------:R-:W-:-:S04]  /*0270*/  FFMA R3, R5, R6, R3 ;  /* 0x0000000605037223 */ /* 0x000fc80000000003 */
[----:B------:R-:W-:Y:S02]  /*0280*/  FFMA R10, R3, R8, R8 ;  /* 0x00000008030a7223 */ /* 0x000fe40000000008 */
[----:B------:R-:W0:Y:S02]  /*0290*/  LDC.64 R8, c[0x0][0x388] ;  /* 0x0000e200ff087b82 */ /* 0x000e240000000a00 */
[----:B------:R-:W1:Y:S02]  /*02a0*/  @P0 MUFU.EX2 R3, R10 ;  /* 0x0000000a00030308 */ /* 0x000e640000000800 */
[----:B-1----:R-:W-:-:S05]  /*02b0*/  @P0 FADD R3, -R3, 1 ;  /* 0x3f80000003030421 */ /* 0x002fca0000000100 */
[----:B------:R-:W-:-:S04]  /*02c0*/  @P0 LOP3.LUT R10, R3, 0x80000000, R4, 0xb8, !PT ;  /* 0x80000000030a0812 */ /* 0x000fc800078eb804 */
[----:B------:R-:W-:-:S05]  /*02d0*/  F2FP.F16.F32.PACK_AB R3, RZ, R10 ;  /* 0x0000000aff03723e */ /* 0x000fca00000000ff */
[----:B------:R-:W-:Y:S02]  /*02e0*/  HADD2.F32 R4, -RZ, R3.H0_H0 ;  /* 0x20000003ff047230 */ /* 0x000fe40000004100 */
[----:B------:R-:W1:Y:S03]  /*02f0*/  F2F.F64.F32 R2, R2 ;  /* 0x0000000200027310 */ /* 0x000e660000201800 */
[----:B------:R-:W-:-:S05]  /*0300*/  FADD R11, R4, 1 ;  /* 0x3f800000040b7421 */ /* 0x000fca0000000000 */
[----:B------:R-:W2:Y:S01]  /*0310*/  F2F.F64.F32 R6, R11 ;  /* 0x0000000b00067310 */ /* 0x000ea20000201800 */
[----:B-1----:R-:W-:-:S08]  /*0320*/  DMUL R4, R2, 0.5 ;  /* 0x3fe0000002047828 */ /* 0x002fd00000000000 */
[----:B--2---:R-:W-:Y:S01]  /*0330*/  DMUL R4, R4, R6 ;  /* 0x0000000604047228 */ /* 0x004fe20000000000 */
[----:B0-----:R-:W-:-:S09]  /*0340*/  IMAD.WIDE R6, R0, 0x4, R8 ;  /* 0x0000000400067825 */ /* 0x001fd200078e0208 */
[----:B------:R-:W0:Y:S02]  /*0350*/  F2F.F32.F64 R5, R4 ;  /* 0x0000000400057310 */ /* 0x000e240000301000 */
[----:B0-----:R-:W-:Y:S01]  /*0360*/  STG.E desc[UR4][R6.64], R5 ;  /* 0x0000000506007986 */ /* 0x001fe2000c101904 */
[----:B------:R-:W-:Y:S05]  /*0370*/  EXIT ;  /* 0x000000000000794d */ /* 0x000fea0003800000 */
.L_x_0:
[----:B------:R-:W-:-:S00]  /*0380*/  BRA `(.L_x_0) ;  /* 0xfffffffc00fc7947 */ /* 0x000fc0000383ffff */
[----:B------:R-:W-:-:S00]  /*0390*/  NOP ;  /* 0x0000000000007918 */ /* 0x000fc00000000000 */
        /* <DEDUP_REMOVED lines=14> */
.L_x_101:


//--------------------- .text.gelu_backward       --------------------------
	.section	.text.gelu_backward,"ax",@progbits
	.align	128
        .global         gelu_backward
        .type           gelu_backward,@function
        .size           gelu_backward,(.L_x_93 - gelu_backward)
        .other          gelu_backward,@"STO_CUDA_ENTRY STV_DEFAULT"
gelu_backward:
.text.gelu_backward:
[----:B------:R-:W-:Y:S01]  /*0000*/  LDC R1, c[0x0][0x37c] ;  /* 0x0000df00ff017b82 */ /* 0x000fe20000000800 */
[----:B------:R-:W0:Y:S07]  /*0010*/  S2R R0, SR_TID.X ;  /* 0x0000000000007919 */ /* 0x000e2e0000002100 */
[----:B------:R-:W0:Y:S01]  /*0020*/  S2UR UR4, SR_CTAID.X ;  /* 0x00000000000479c3 */ /* 0x000e220000002500 */
[----:B------:R-:W1:Y:S07]  /*0030*/  LDCU UR5, c[0x0][0x398] ;  /* 0x00007300ff0577ac */ /* 0x000e6e0008000800 */
[----:B------:R-:W0:Y:S02]  /*0040*/  LDC R3, c[0x0][0x360] ;  /* 0x0000d800ff037b82 */ /* 0x000e240000000800 */
[----:B0-----:R-:W-:-:S05]  /*0050*/  IMAD R3, R3, UR4, R0 ;  /* 0x0000000403037c24 */ /* 0x001fca000f8e0200 */
[----:B-1----:R-:W-:-:S13]  /*0060*/  ISETP.GE.AND P0, PT, R3, UR5, PT ;  /* 0x0000000503007c0c */ /* 0x002fda000bf06270 */
[----:B------:R-:W-:Y:S05]  /*0070*/  @P0 EXIT ;  /* 0x000000000000094d */ /* 0x000fea0003800000 */
[----:B------:R-:W0:Y:S01]  /*0080*/  LDC.64 R4, c[0x0][0x388] ;  /* 0x0000e200ff047b82 */ /* 0x000e220000000a00 */
[----:B------:R-:W1:Y:S01]  /*0090*/  LDCU.64 UR4, c[0x0][0x358] ;  /* 0x00006b00ff0477ac */ /* 0x000e620008000a00 */
[----:B0-----:R-:W-:-:S06]  /*00a0*/  IMAD.WIDE R4, R3, 0x4, R4 ;  /* 0x0000000403047825 */ /* 0x001fcc00078e0204 */
[----:B-1----:R-:W2:Y:S01]  /*00b0*/  LDG.E R4, desc[UR4][R4.64] ;  /* 0x0000000404047981 */ /* 0x002ea2000c1e1900 */
[----:B------:R-:W-:Y:S01]  /*00c0*/  MOV R10, 0x3f800000 ;  /* 0x3f800000000a7802 */ /* 0x000fe20000000f00 */
[----:B------:R-:W-:Y:S01]  /*00d0*/  HFMA2 R12, -RZ, RZ, 1.125, -9232 ;  /* 0x3c80f082ff0c7431 */ /* 0x000fe200000001ff */
[----:B------:R-:W-:Y:S01]  /*00e0*/  BSSY.RECONVERGENT B0, `(.L_x_1) ;  /* 0x0000030000007945 */ /* 0x000fe20003800200 */
[----:B--2---:R-:W-:-:S04]  /*00f0*/  FMUL R7, R4, 0.044714998453855514526 ;  /* 0x3d37271304077820 */ /* 0x004fc80000400000 */
[----:B------:R-:W-:-:S04]  /*0100*/  FMUL R7, R4, R7 ;  /* 0x0000000704077220 */ /* 0x000fc80000400000 */
[----:B------:R-:W-:Y:S01]  /*0110*/  FFMA R2, R4, R7, R4 ;  /* 0x0000000704027223 */ /* 0x000fe20000000004 */
[----:B------:R-:W-:-:S03]  /*0120*/  HFMA2 R7, -RZ, RZ, 3.4921875, 0 ;  /* 0x42fc0000ff077431 */ /* 0x000fc600000001ff */
[----:B------:R-:W-:-:S04]  /*0130*/  FMUL R2, R2, 0.79788452386856079102 ;  /* 0x3f4c422902027820 */ /* 0x000fc80000400000 */
[C---:B------:R-:W-:Y:S01]  /*0140*/  FMUL R6, |R2|.reuse, 1.4426950216293334961 ;  /* 0x3fb8aa3b02067820 */ /* 0x040fe20000400200 */
[----:B------:R-:W-:-:S05]  /*0150*/  FSETP.GE.AND P1, PT, |R2|, 0.60000002384185791016, PT ;  /* 0x3f19999a0200780b */ /* 0x000fca0003f26200 */
[----:B------:R-:W0:Y:S02]  /*0160*/  FRND.TRUNC R6, R6 ;  /* 0x0000000600067307 */ /* 0x000e24000020d000 */
[----:B0-----:R-:W-:Y:S02]  /*0170*/  FSETP.GT.AND P0, PT, |R6|, 126, PT ;  /* 0x42fc00000600780b */ /* 0x001fe40003f04200 */
[----:B------:R-:W-:-:S04]  /*0180*/  LOP3.LUT R7, R7, 0x80000000, R6, 0xb8, !PT ;  /* 0x8000000007077812 */ /* 0x000fc800078eb806 */
[----:B------:R-:W-:Y:S02]  /*0190*/  FSEL R7, R7, R6, P0 ;  /* 0x0000000607077208 */ /* 0x000fe40000000000 */
[----:B------:R-:W-:-:S03]  /*01a0*/  FSETP.GE.AND P0, PT, |R2|, 9.010913848876953125, PT ;  /* 0x41102cb40200780b */ /* 0x000fc60003f06200 */
[----:B------:R-:W-:-:S04]  /*01b0*/  FFMA R0, R7, -0.69314718246459960938, |R2| ;  /* 0xbf31721807007823 */ /* 0x000fc80000000402 */
[C---:B------:R-:W-:Y:S01]  /*01c0*/  FFMA R0, R7.reuse, 1.9046542121259335545e-09, R0 ;  /* 0x3102e30807007823 */ /* 0x040fe20000000000 */
[----:B------:R-:W-:-:S03]  /*01d0*/  FADD R7, R7, 12583037 ;  /* 0x4b40007d07077421 */ /* 0x000fc60000000000 */
[----:B------:R-:W-:Y:S01]  /*01e0*/  FMUL R8, R0, 1.4426950216293334961 ;  /* 0x3fb8aa3b00087820 */ /* 0x000fe20000400000 */
[----:B------:R-:W-:Y:S01]  /*01f0*/  FMUL R0, |R2|, 2.8853900432586669922 ;  /* 0x4038aa3b02007820 */ /* 0x000fe20000400200 */
[----:B------:R-:W-:-:S04]  /*0200*/  SHF.L.U32 R7, R7, 0x17, RZ ;  /* 0x0000001707077819 */ /* 0x000fc800000006ff */
[----:B------:R-:W0:Y:S08]  /*0210*/  MUFU.EX2 R8, R8 ;  /* 0x0000000800087308 */ /* 0x000e300000000800 */
[----:B------:R-:W1:Y:S01]  /*0220*/  MUFU.EX2 R0, R0 ;  /* 0x0000000000007308 */ /* 0x000e620000000800 */
[----:B0-----:R-:W-:Y:S01]  /*0230*/  FMUL R9, R7, R8 ;  /* 0x0000000807097220 */ /* 0x001fe20000400000 */
[----:B------:R-:W-:-:S06]  /*0240*/  FMUL R7, R2, R2 ;  /* 0x0000000202077220 */ /* 0x000fcc0000400000 */
[----:B------:R-:W0:Y:S01]  /*0250*/  MUFU.RCP R6, R9 ;  /* 0x0000000900067308 */ /* 0x000e220000001000 */
[----:B-1----:R-:W-:-:S07]  /*0260*/  FADD R5, R0, 1 ;  /* 0x3f80000000057421 */ /* 0x002fce0000000000 */
[----:B------:R-:W1:Y:S01]  /*0270*/  MUFU.RCP R5, R5 ;  /* 0x0000000500057308 */ /* 0x000e620000001000 */
[----:B0-----:R-:W-:-:S04]  /*0280*/  FMUL.FTZ R6, R6, 0.125 ;  /* 0x3e00000006067820 */ /* 0x001fc80000410000 */
[----:B------:R-:W-:-:S04]  /*0290*/  FFMA R6, R9, 2, R6 ;  /* 0x4000000009067823 */ /* 0x000fc80000000006 */
[----:B------:R-:W-:Y:S01]  /*02a0*/  FMUL R8, R6, R6 ;  /* 0x0000000606087220 */ /* 0x000fe20000400000 */
[----:B------:R-:W-:Y:S01]  /*02b0*/  FFMA R6, R7, R12, -0.052303962409496307373 ;  /* 0xbd563cae07067423 */ /* 0x000fe2000000000c */
[----:B-1----:R-:W-:-:S03]  /*02c0*/  FFMA R0, R5, -2, R10 ;  /* 0xc000000005007823 */ /* 0x002fc6000000000a */
[----:B------:R-:W-:Y:S01]  /*02d0*/  IADD3 R9, PT, PT, R8, 0x1800000, RZ ;  /* 0x0180000008097810 */ /* 0x000fe20007ffe0ff */
[----:B------:R-:W-:Y:S01]  /*02e0*/  FFMA R6, R7, R6, 0.1331529766321182251 ;  /* 0x3e08594107067423 */ /* 0x000fe20000000006 */
[----:B------:R-:W-:Y:S02]  /*02f0*/  FSEL R5, R0, 1, !P0 ;  /* 0x3f80000000057808 */ /* 0x000fe40004000000 */
[----:B------:R-:W-:Y:S01]  /*0300*/  LOP3.LUT R9, R9, 0x7f800000, RZ, 0xc0, !PT ;  /* 0x7f80000009097812 */ /* 0x000fe200078ec0ff */
[----:B------:R-:W-:Y:S01]  /*0310*/  FFMA R0, R7, R6, -0.33332768082618713379 ;  /* 0xbeaaa9ed07007423 */ /* 0x000fe20000000006 */
[----:B------:R-:W-:Y:S02]  /*0320*/  LOP3.LUT R5, R5, 0x80000000, R2, 0xb8, !PT ;  /* 0x8000000005057812 */ /* 0x000fe400078eb802 */
[----:B------:R-:W-:Y:S01]  /*0330*/  ISETP.GT.U32.AND P0, PT, R9, 0x1ffffff, PT ;  /* 0x01ffffff0900780c */ /* 0x000fe20003f04070 */
[----:B------:R-:W-:-:S04]  /*0340*/  FFMA R7, R7, R0, RZ ;  /* 0x0000000007077223 */ /* 0x000fc800000000ff */
[----:B------:R-:W-:-:S08]  /*0350*/  @!P1 FFMA R5, R2, R7, R2 ;  /* 0x0000000702059223 */ /* 0x000fd00000000002 */
[----:B------:R-:W-:Y:S05]  /*0360*/  @P0 BRA `(.L_x_2) ;  /* 0x00000000000c0947 */ /* 0x000fea0003800000 */
[----:B------:R-:W-:-:S07]  /*0370*/  MOV R6, 0x390 ;  /* 0x0000039000067802 */ /* 0x000fce0000000f00 */
[----:B------:R-:W-:Y:S05]  /*0380*/  CALL.REL.NOINC `($__internal_0_$__cuda_sm20_rcp_rn_f32_slowpath) ;  /* 0x0000000000587944 */ /* 0x000fea0003c00000 */
[----:B------:R-:W-:Y:S05]  /*0390*/  BRA `(.L_x_3) ;  /* 0x0000000000107947 */ /* 0x000fea0003800000 */
.L_x_2:
[----:B------:R-:W0:Y:S02]  /*03a0*/  MUFU.RCP R7, R8 ;  /* 0x0000000800077308 */ /* 0x000e240000001000 */
[----:B0-----:R-:W-:-:S04]  /*03b0*/  FFMA R0, R8, R7, -1 ;  /* 0xbf80000008007423 */ /* 0x001fc80000000007 */
[----:B------:R-:W-:-:S04]  /*03c0*/  FADD.FTZ R0, -R0, -RZ ;  /* 0x800000ff00007221 */ /* 0x000fc80000010100 */
[----:B------:R-:W-:-:S07]  /*03d0*/  FFMA R0, R7, R0, R7 ;  /* 0x0000000007007223 */ /* 0x000fce0000000007 */
.L_x_3:
[----:B------:R-:W-:Y:S05]  /*03e0*/  BSYNC.RECONVERGENT B0 ;  /* 0x0000000000007941 */ /* 0x000fea0003800200 */
.L_x_1:
[----:B------:R-:W0:Y:S08]  /*03f0*/  LDC.64 R6, c[0x0][0x390] ;  /* 0x0000e400ff067b82 */ /* 0x000e300000000a00 */
[----:B------:R-:W1:Y:S01]  /*0400*/  LDC.64 R8, c[0x0][0x380] ;  /* 0x0000e000ff087b82 */ /* 0x000e620000000a00 */
[----:B0-----:R-:W-:-:S06]  /*0410*/  IMAD.WIDE R6, R3, 0x4, R6 ;  /* 0x0000000403067825 */ /* 0x001fcc00078e0206 */
[----:B------:R-:W2:Y:S01]  /*0420*/  LDG.E R7, desc[UR4][R6.64] ;  /* 0x0000000406077981 */ /* 0x000ea2000c1e1900 */
[C---:B------:R-:W-:Y:S01]  /*0430*/  FMUL R11, R4.reuse, 0.5 ;  /* 0x3f000000040b7820 */ /* 0x040fe20000400000 */
[----:B------:R-:W-:Y:S01]  /*0440*/  FMUL R13, R4, 0.13414499163627624512 ;  /* 0x3e095d4e040d7820 */ /* 0x000fe20000400000 */
[----:B------:R-:W-:Y:S01]  /*0450*/  FADD R5, R5, 1 ;  /* 0x3f80000005057421 */ /* 0x000fe20000000000 */
[----:B-1----:R-:W-:-:S04]  /*0460*/  IMAD.WIDE R2, R3, 0x4, R8 ;  /* 0x0000000403027825 */ /* 0x002fc800078e0208 */
[----:B------:R-:W-:Y:S01]  /*0470*/  FMUL R0, R11, R0 ;  /* 0x000000000b007220 */ /* 0x000fe20000400000 */
[----:B------:R-:W-:-:S03]  /*0480*/  FFMA R13, R4, R13, 1 ;  /* 0x3f800000040d7423 */ /* 0x000fc6000000000d */
[----:B------:R-:W-:-:S04]  /*0490*/  FMUL R0, R0, 0.79788452386856079102 ;  /* 0x3f4c422900007820 */ /* 0x000fc80000400000 */
[----:B------:R-:W-:-:S04]  /*04a0*/  FMUL R0, R0, R13 ;  /* 0x0000000d00007220 */ /* 0x000fc80000400000 */
[----:B------:R-:W-:-:S04]  /*04b0*/  FFMA R0, R5, 0.5, R0 ;  /* 0x3f00000005007823 */ /* 0x000fc80000000000 */
[----:B--2---:R-:W-:-:S05]  /*04c0*/  FMUL R7, R0, R7 ;  /* 0x0000000700077220 */ /* 0x004fca0000400000 */
[----:B------:R-:W-:Y:S01]  /*04d0*/  STG.E desc[UR4][R2.64], R7 ;  /* 0x0000000702007986 */ /* 0x000fe2000c101904 */
[----:B------:R-:W-:Y:S05]  /*04e0*/  EXIT ;  /* 0x000000000000794d */ /* 0x000fea0003800000 */
        .weak           $__internal_0_$__cuda_sm20_rcp_rn_f32_slowpath
        .type           $__internal_0_$__cuda_sm20_rcp_rn_f32_slowpath,@function
        .size           $__internal_0_$__cuda_sm20_rcp_rn_f32_slowpath,(.L_x_93 - $__internal_0_$__cuda_sm20_rcp_rn_f32_slowpath)
$__internal_0_$__cuda_sm20_rcp_rn_f32_slowpath:
[----:B------:R-:W-:Y:S01]  /*04f0*/  SHF.L.U32 R0, R8, 0x1, RZ ;  /* 0x0000000108007819 */ /* 0x000fe200000006ff */
[----:B------:R-:W-:Y:S03]  /*0500*/  BSSY.RECONVERGENT B1, `(.L_x_4) ;  /* 0x0000031000017945 */ /* 0x000fe60003800200 */
[----:B------:R-:W-:Y:S02]  /*0510*/  SHF.R.U32.HI R2, RZ, 0x18, R0 ;  /* 0x00000018ff027819 */ /* 0x000fe40000011600 */
[----:B------:R-:W-:Y:S02]  /*0520*/  MOV R0, R8 ;  /* 0x0000000800007202 */ /* 0x000fe40000000f00 */
[----:B------:R-:W-:-:S13]  /*0530*/  ISETP.NE.U32.AND P0, PT, R2, RZ, PT ;  /* 0x000000ff0200720c */ /* 0x000fda0003f05070 */
[----:B------:R-:W-:Y:S05]  /*0540*/  @P0 BRA `(.L_x_5) ;  /* 0x0000000000280947 */ /* 0x000fea0003800000 */
[----:B------:R-:W-:-:S04]  /*0550*/  SHF.L.U32 R2, R0, 0x1, RZ ;  /* 0x0000000100027819 */ /* 0x000fc800000006ff */
[----:B------:R-:W-:-:S13]  /*0560*/  ISETP.NE.AND P0, PT, R2, RZ, PT ;  /* 0x000000ff0200720c */ /* 0x000fda0003f05270 */
[----:B------:R-:W-:Y:S01]  /*0570*/  @P0 FFMA R8, R0, 1.84467440737095516160e+19, RZ ;  /* 0x5f80000000080823 */ /* 0x000fe200000000ff */
[----:B------:R-:W-:Y:S08]  /*0580*/  @!P0 MUFU.RCP R7, R0 ;  /* 0x0000000000078308 */ /* 0x000ff00000001000 */
[----:B------:R-:W0:Y:S02]  /*0590*/  @P0 MUFU.RCP R9, R8 ;  /* 0x0000000800090308 */ /* 0x000e240000001000 */
[----:B0-----:R-:W-:-:S04]  /*05a0*/  @P0 FFMA R2, R8, R9, -1 ;  /* 0xbf80000008020423 */ /* 0x001fc80000000009 */
[----:B------:R-:W-:-:S04]  /*05b0*/  @P0 FADD.FTZ R2, -R2, -RZ ;  /* 0x800000ff02020221 */ /* 0x000fc80000010100 */
[----:B------:R-:W-:-:S04]  /*05c0*/  @P0 FFMA R2, R9, R2, R9 ;  /* 0x0000000209020223 */ /* 0x000fc80000000009 */
[----:B------:R-:W-:Y:S01]  /*05d0*/  @P0 FFMA R7, R2, 1.84467440737095516160e+19, RZ ;  /* 0x5f80000002070823 */ /* 0x000fe200000000ff */
[----:B------:R-:W-:Y:S06]  /*05e0*/  BRA `(.L_x_6) ;  /* 0x0000000000887947 */ /* 0x000fec0003800000 */
.L_x_5:
[----:B------:R-:W-:-:S04]  /*05f0*/  IADD3 R7, PT, PT, R2, -0xfd, RZ ;  /* 0xffffff0302077810 */ /* 0x000fc80007ffe0ff */
[----:B------:R-:W-:-:S13]  /*0600*/  ISETP.GT.U32.AND P0, PT, R7, 0x1, PT ;  /* 0x000000010700780c */ /* 0x000fda0003f04070 */
[----:B------:R-:W-:Y:S05]  /*0610*/  @P0 BRA `(.L_x_7) ;  /* 0x0000000000780947 */ /* 0x000fea0003800000 */
[----:B------:R-:W-:Y:S01]  /*0620*/  LOP3.LUT R8, R0, 0x7fffff, RZ, 0xc0, !PT ;  /* 0x007fffff00087812 */ /* 0x000fe200078ec0ff */
[----:B------:R-:W-:-:S03]  /*0630*/  HFMA2 R12, -RZ, RZ, 0, 1.78813934326171875e-07 ;  /* 0x00000003ff0c7431 */ /* 0x000fc600000001ff */
[----:B------:R-:W-:-:S04]  /*0640*/  LOP3.LUT R8, R8, 0x3f800000, RZ, 0xfc, !PT ;  /* 0x3f80000008087812 */ /* 0x000fc800078efcff */
[----:B------:R-:W0:Y:S01]  /*0650*/  MUFU.RCP R9, R8 ;  /* 0x0000000800097308 */ /* 0x000e220000001000 */
[----:B------:R-:W-:Y:S01]  /*0660*/  SHF.L.U32 R13, R12, R7, RZ ;  /* 0x000000070c0d7219 */ /* 0x000fe200000006ff */
[----:B0-----:R-:W-:-:S04]  /*0670*/  FFMA R10, R8, R9, -1 ;  /* 0xbf800000080a7423 */ /* 0x001fc80000000009 */
[----:B------:R-:W-:-:S04]  /*0680*/  FADD.FTZ R10, -R10, -RZ ;  /* 0x800000ff0a0a7221 */ /* 0x000fc80000010100 */
[CCC-:B------:R-:W-:Y:S01]  /*0690*/  FFMA.RM R11, R9.reuse, R10.reuse, R9.reuse ;  /* 0x0000000a090b7223 */ /* 0x1c0fe20000004009 */
[----:B------:R-:W-:-:S04]  /*06a0*/  FFMA.RP R10, R9, R10, R9 ;  /* 0x0000000a090a7223 */ /* 0x000fc80000008009 */
[C---:B------:R-:W-:Y:S02]  /*06b0*/  LOP3.LUT R9, R11.reuse, 0x7fffff, RZ, 0xc0, !PT ;  /* 0x007fffff0b097812 */ /* 0x040fe400078ec0ff */
[----:B------:R-:W-:Y:S02]  /*06c0*/  FSETP.NEU.FTZ.AND P0, PT, R11, R10, PT ;  /* 0x0000000a0b00720b */ /* 0x000fe40003f1d000 */
[----:B------:R-:W-:Y:S02]  /*06d0*/  LOP3.LUT R10, R9, 0x800000, RZ, 0xfc, !PT ;  /* 0x00800000090a7812 */ /* 0x000fe400078efcff */
[----:B------:R-:W-:Y:S02]  /*06e0*/  SEL R9, RZ, 0xffffffff, !P0 ;  /* 0xffffffffff097807 */ /* 0x000fe40004000000 */
[----:B------:R-:W-:Y:S02]  /*06f0*/  LOP3.LUT R8, R13, R10, RZ, 0xc0, !PT ;  /* 0x0000000a0d087212 */ /* 0x000fe400078ec0ff */
[----:B------:R-:W-:-:S02]  /*0700*/  IADD3 R9, PT, PT, -R9, RZ, RZ ;  /* 0x000000ff09097210 */ /* 0x000fc40007ffe1ff */
[-C--:B------:R-:W-:Y:S02]  /*0710*/  SHF.R.U32.HI R8, RZ, R7.reuse, R8 ;  /* 0x00000007ff087219 */ /* 0x080fe40000011608 */
[----:B------:R-:W-:Y:S02]  /*0720*/  LOP3.LUT P1, RZ, R9, R7, R10, 0xf8, !PT ;  /* 0x0000000709ff7212 */ /* 0x000fe4000782f80a */
[C---:B------:R-:W-:Y:S02]  /*0730*/  LOP3.LUT P0, RZ, R8.reuse, 0x1, RZ, 0xc0, !PT ;  /* 0x0000000108ff7812 */ /* 0x040fe4000780c0ff */
[----:B------:R-:W-:-:S04]  /*0740*/  LOP3.LUT P2, RZ, R8, 0x2, RZ, 0xc0, !PT ;  /* 0x0000000208ff7812 */ /* 0x000fc8000784c0ff */
[----:B------:R-:W-:Y:S02]  /*0750*/  PLOP3.LUT P0, PT, P0, P1, P2, 0xe0, 0x0 ;  /* 0x000000000000781c */ /* 0x000fe40000703c20 */
[----:B------:R-:W-:Y:S02]  /*0760*/  LOP3.LUT P1, RZ, R0, 0x7fffff, RZ, 0xc0, !PT ;  /* 0x007fffff00ff7812 */ /* 0x000fe4000782c0ff */
[----:B------:R-:W-:-:S04]  /*0770*/  SEL R7, RZ, 0x1, !P0 ;  /* 0x00000001ff077807 */ /* 0x000fc80004000000 */
[----:B------:R-:W-:-:S04]  /*0780*/  IADD3 R7, PT, PT, -R7, RZ, RZ ;  /* 0x000000ff07077210 */ /* 0x000fc80007ffe1ff */
[----:B------:R-:W-:Y:S02]  /*0790*/  ISETP.GE.AND P0, PT, R7, RZ, PT ;  /* 0x000000ff0700720c */ /* 0x000fe40003f06270 */
[----:B------:R-:W-:-:S04]  /*07a0*/  IADD3 R7, PT, PT, R2, -0xfc, RZ ;  /* 0xffffff0402077810 */ /* 0x000fc80007ffe0ff */
[----:B------:R-:W-:-:S07]  /*07b0*/  SHF.R.U32.HI R7, RZ, R7, R10 ;  /* 0x00000007ff077219 */ /* 0x000fce000001160a */
[----:B------:R-:W-:-:S04]  /*07c0*/  @!P0 IADD3 R7, PT, PT, R7, 0x1, RZ ;  /* 0x0000000107078810 */ /* 0x000fc80007ffe0ff */
[----:B------:R-:W-:-:S04]  /*07d0*/  @!P1 SHF.L.U32 R7, R7, 0x1, RZ ;  /* 0x0000000107079819 */ /* 0x000fc800000006ff */
[----:B------:R-:W-:Y:S01]  /*07e0*/  LOP3.LUT R7, R7, 0x80000000, R0, 0xf8, !PT ;  /* 0x8000000007077812 */ /* 0x000fe200078ef800 */
[----:B------:R-:W-:Y:S06]  /*07f0*/  BRA `(.L_x_6) ;  /* 0x0000000000047947 */ /* 0x000fec0003800000 */
.L_x_7:
[----:B------:R0:W1:Y:S02]  /*0800*/  MUFU.RCP R7, R0 ;  /* 0x0000000000077308 */ /* 0x0000640000001000 */
.L_x_6:
[----:B------:R-:W-:Y:S05]  /*0810*/  BSYNC.RECONVERGENT B1 ;  /* 0x0000000000017941 */ /* 0x000fea0003800200 */
.L_x_4:
[----:B01----:R-:W-:Y:S01]  /*0820*/  MOV R0, R7 ;  /* 0x0000000700007202 */ /* 0x003fe20000000f00 */
[----:B------:R-:W-:-:S04]  /*0830*/  HFMA2 R7, -RZ, RZ, 0, 0 ;  /* 0x00000000ff077431 */ /* 0x000fc800000001ff */
[----:B------:R-:W-:Y:S05]  /*0840*/  RET.REL.NODEC R6 `(gelu_backward) ;  /* 0xfffffff406ec7950 */ /* 0x000fea0003c3ffff */
.L_x_8:
        /* <DEDUP_REMOVED lines=11> */
.L_x_93:


//--------------------- .text.gelu_old_forward    --------------------------
	.section	.text.gelu_old_forward,"ax",@progbits
	.align	128
        .global         gelu_old_forward
        .type           gelu_old_forward,@function
        .size           gelu_old_forward,(.L_x_103 - gelu_old_forward)
        .other          gelu_old_forward,@"STO_CUDA_ENTRY STV_DEFAULT"
gelu_old_forward:
.text.gelu_old_forward:
        /* <DEDUP_REMOVED lines=10> */
[----:B0-----:R-:W-:-:S05]  /*00a0*/  IMAD.WIDE R4, R0, 0x4, R4 ;  /* 0x0000000400047825 */ /* 0x001fca00078e0204 */
[----:B-1----:R0:W2:Y:S01]  /*00b0*/  LDG.E R2, desc[UR4][R4.64] ;  /* 0x0000000404027981 */ /* 0x0020a2000c1e1900 */
[----:B------:R-:W-:Y:S01]  /*00c0*/  HFMA2 R7, -RZ, RZ, 0.61474609375, 16.90625 ;  /* 0x38eb4c3aff077431 */ /* 0x000fe200000001ff */
[----:B------:R-:W-:Y:S01]  /*00d0*/  MOV R9, 0x3aae005b ;  /* 0x3aae005b00097802 */ /* 0x000fe20000000f00 */
[----:B------:R-:W-:Y:S01]  /*00e0*/  HFMA2 R8, -RZ, RZ, 1.0087890625, -0.000686168670654296875 ;  /* 0x3c09919fff087431 */ /* 0x000fe200000001ff */
[----:B------:R-:W-:Y:S01]  /*00f0*/  MOV R10, 0x3d24d99a ;  /* 0x3d24d99a000a7802 */ /* 0x000fe20000000f00 */
[----:B0-----:R-:W-:Y:S02]  /*0100*/  HFMA2 R5, -RZ, RZ, 1.5341796875, 81.5625 ;  /* 0x3e235519ff057431 */ /* 0x001fe400000001ff */
        /* <DEDUP_REMOVED lines=9> */
[----:B------:R-:W-:-:S03]  /*01a0*/  MOV R9, 0x3f69b4f9 ;  /* 0x3f69b4f900097802 */ /* 0x000fc60000000f00 */
[C---:B------:R-:W-:Y:S01]  /*01b0*/  FFMA R7, R6.reuse, R7, R4 ;  /* 0x0000000706077223 */ /* 0x040fe20000000004 */
[----:B------:R-:W-:Y:S01]  /*01c0*/  FSEL R4, R5, 0.11284004896879196167, P0 ;  /* 0x3de718af05047808 */ /* 0x000fe20000000000 */
[----:B------:R-:W-:Y:S02]  /*01d0*/  HFMA2 R5, -RZ, RZ, 1.7822265625, 0.000185489654541015625 ;  /* 0x3f210a14ff057431 */ /* 0x000fe400000001ff */
[----:B------:R-:W-:Y:S01]  /*01e0*/  FFMA R7, R6, R7, R8 ;  /* 0x0000000706077223 */ /* 0x000fe20000000008 */
[----:B------:R-:W-:-:S03]  /*01f0*/  FSEL R8, R9, -0.37612664699554443359, P0 ;  /* 0xbec093ac09087808 */ /* 0x000fc60000000000 */
[----:B------:R-:W-:Y:S01]  /*0200*/  FFMA R7, R6, R7, R4 ;  /* 0x0000000706077223 */ /* 0x000fe20000000004 */
[----:B------:R-:W-:-:S03]  /*0210*/  FSEL R4, R5, 0.12837915122509002686, P0 ;  /* 0x3e0375d305047808 */ /* 0x000fc60000000000 */
[C---:B------:R-:W-:Y:S01]  /*0220*/  FFMA R7, R6.reuse, R7, R8 ;  /* 0x0000000706077223 */ /* 0x040fe20000000008 */
[----:B------:R-:W-:-:S03]  /*0230*/  FSEL R5, -R6, R3, P0 ;  /* 0x0000000306057208 */ /* 0x000fc60000000100 */
[----:B------:R-:W-:-:S04]  /*0240*/  FFMA R4, R6, R7, R4 ;  /* 0x0000000706047223 */ /* 0x000fc80000000004 */
[----:B------:R-:W-:Y:S02]  /*0250*/  FFMA R6, R4, R5, R5 ;  /* 0x0000000504067223 */ /* 0x000fe40000000005 */
[----:B------:R-:W0:Y:S02]  /*0260*/  LDC.64 R4, c[0x0][0x388] ;  /* 0x0000e200ff047b82 */ /* 0x000e240000000a00 */
[----:B------:R-:W1:Y:S02]  /*0270*/  @P0 MUFU.EX2 R7, R6 ;  /* 0x0000000600070308 */ /* 0x000e640000000800 */
[----:B-1----:R-:W-:-:S05]  /*0280*/  @P0 FADD R8, -R7, 1 ;  /* 0x3f80000007080421 */ /* 0x002fca0000000100 */
[----:B------:R-:W-:Y:S01]  /*0290*/  @P0 LOP3.LUT R6, R8, 0x80000000, R3, 0xb8, !PT ;  /* 0x8000000008060812 */ /* 0x000fe200078eb803 */
[----:B------:R-:W-:Y:S01]  /*02a0*/  FMUL R8, R2, 0.5 ;  /* 0x3f00000002087820 */ /* 0x000fe20000400000 */
[----:B0-----:R-:W-:-:S04]  /*02b0*/  IMAD.WIDE R2, R0, 0x4, R4 ;  /* 0x0000000400027825 */ /* 0x001fc800078e0204 */
[----:B------:R-:W-:-:S04]  /*02c0*/  FADD R7, R6, 1 ;  /* 0x3f80000006077421 */ /* 0x000fc80000000000 */
[----:B------:R-:W-:-:S05]  /*02d0*/  FMUL R7, R7, R8 ;  /* 0x0000000807077220 */ /* 0x000fca0000400000 */
[----:B------:R-:W-:Y:S01]  /*02e0*/  STG.E desc[UR4][R2.64], R7 ;  /* 0x0000000702007986 */ /* 0x000fe2000c101904 */
[----:B------:R-:W-:Y:S05]  /*02f0*/  EXIT ;  /* 0x000000000000794d */ /* 0x000fea0003800000 */
.L_x_9:
        /* <DEDUP_REMOVED lines=16> */
.L_x_103:


//--------------------- .text.gelu_forward        --------------------------
	.section	.text.gelu_forward,"ax",@progbits
	.align	128
        .global         gelu_forward
        .type           gelu_forward,@function
        .size           gelu_forward,(.L_x_104 - gelu_forward)
        .other          gelu_forward,@"STO_CUDA_ENTRY STV_DEFAULT"
gelu_forward:
.text.gelu_forward:
        /* <DEDUP_REMOVED lines=12> */
[----:B------:R-:W-:Y:S01]  /*00c0*/  MOV R10, 0x3c80f082 ;  /* 0x3c80f082000a7802 */ /* 0x000fe20000000f00 */
[----:B------:R-:W-:Y:S01]  /*00d0*/  HFMA2 R11, -RZ, RZ, 1.875, 0 ;  /* 0x3f800000ff0b7431 */ /* 0x000fe200000001ff */
[----:B0-----:R-:W0:Y:S02]  /*00e0*/  LDC.64 R2, c[0x0][0x388] ;  /* 0x0000e200ff027b82 */ /* 0x001e240000000a00 */
[----:B0-----:R-:W-:-:S04]  /*00f0*/  IMAD.WIDE R2, R5, 0x4, R2 ;  /* 0x0000000405027825 */ /* 0x001fc800078e0202 */
[----:B--2---:R-:W-:-:S04]  /*0100*/  FMUL R7, R4, 0.044714998453855514526 ;  /* 0x3d37271304077820 */ /* 0x004fc80000400000 */
[----:B------:R-:W-:-:S04]  /*0110*/  FMUL R7, R4, R7 ;  /* 0x0000000704077220 */ /* 0x000fc80000400000 */
[C---:B------:R-:W-:Y:S01]  /*0120*/  FFMA R7, R4.reuse, R7, R4 ;  /* 0x0000000704077223 */ /* 0x040fe20000000004 */
[----:B------:R-:W-:-:S03]  /*0130*/  FMUL R4, R4, 0.5 ;  /* 0x3f00000004047820 */ /* 0x000fc60000400000 */
[----:B------:R-:W-:-:S04]  /*0140*/  FMUL R7, R7, 0.79788452386856079102 ;  /* 0x3f4c422907077820 */ /* 0x000fc80000400000 */
[C---:B------:R-:W-:Y:S01]  /*0150*/  FMUL R0, |R7|.reuse, 2.8853900432586669922 ;  /* 0x4038aa3b07007820 */ /* 0x040fe20000400200 */
[C---:B------:R-:W-:Y:S01]  /*0160*/  FMUL R9, R7.reuse, R7 ;  /* 0x0000000707097220 */ /* 0x040fe20000400000 */
[C---:B------:R-:W-:Y:S02]  /*0170*/  FSETP.GE.AND P1, PT, |R7|.reuse, 0.60000002384185791016, PT ;  /* 0x3f19999a0700780b */ /* 0x040fe40003f26200 */
[----:B------:R-:W-:Y:S01]  /*0180*/  FSETP.GE.AND P0, PT, |R7|, 9.010913848876953125, PT ;  /* 0x41102cb40700780b */ /* 0x000fe20003f06200 */
[C---:B------:R-:W-:Y:S01]  /*0190*/  FFMA R10, R9.reuse, R10, -0.052303962409496307373 ;  /* 0xbd563cae090a7423 */ /* 0x040fe2000000000a */
[----:B------:R-:W0:Y:S02]  /*01a0*/  MUFU.EX2 R0, R0 ;  /* 0x0000000000007308 */ /* 0x000e240000000800 */
[----:B0-----:R-:W-:Y:S01]  /*01b0*/  FADD R6, R0, 1 ;  /* 0x3f80000000067421 */ /* 0x001fe20000000000 */
[----:B------:R-:W-:-:S04]  /*01c0*/  FFMA R0, R9, R10, 0.1331529766321182251 ;  /* 0x3e08594109007423 */ /* 0x000fc8000000000a */
[C---:B------:R-:W-:Y:S01]  /*01d0*/  FFMA R0, R9.reuse, R0, -0.33332768082618713379 ;  /* 0xbeaaa9ed09007423 */ /* 0x040fe20000000000 */
[----:B------:R-:W0:Y:S03]  /*01e0*/  MUFU.RCP R6, R6 ;  /* 0x0000000600067308 */ /* 0x000e260000001000 */
[----:B------:R-:W-:Y:S01]  /*01f0*/  FFMA R0, R9, R0, RZ ;  /* 0x0000000009007223 */ /* 0x000fe200000000ff */
[----:B0-----:R-:W-:-:S05]  /*0200*/  FFMA R8, R6, -2, R11 ;  /* 0xc000000006087823 */ /* 0x001fca000000000b */
[----:B------:R-:W-:-:S04]  /*0210*/  FSEL R8, R8, 1, !P0 ;  /* 0x3f80000008087808 */ /* 0x000fc80004000000 */
[--C-:B------:R-:W-:Y:S01]  /*0220*/  LOP3.LUT R8, R8, 0x80000000, R7.reuse, 0xb8, !PT ;  /* 0x8000000008087812 */ /* 0x100fe200078eb807 */
[----:B------:R-:W-:-:S04]  /*0230*/  @!P1 FFMA R8, R7, R0, R7 ;  /* 0x0000000007089223 */ /* 0x000fc80000000007 */
[----:B------:R-:W-:-:S04]  /*0240*/  FADD R7, R8, 1 ;  /* 0x3f80000008077421 */ /* 0x000fc80000000000 */
[----:B------:R-:W-:-:S05]  /*0250*/  FMUL R7, R4, R7 ;  /* 0x0000000704077220 */ /* 0x000fca0000400000 */
[----:B------:R-:W-:Y:S01]  /*0260*/  STG.E desc[UR4][R2.64], R7 ;  /* 0x0000000702007986 */ /* 0x000fe2000c101904 */
[----:B------:R-:W-:Y:S05]  /*0270*/  EXIT ;  /* 0x000000000000794d */ /* 0x000fea0003800000 */
.L_x_10:
        /* <DEDUP_REMOVED lines=16> */
.L_x_104:


//--------------------- .text.gelu_bwd_cuda       --------------------------
	.section	.text.gelu_bwd_cuda,"ax",@progbits
	.align	128
        .global         gelu_bwd_cuda
        .type           gelu_bwd_cuda,@function
        .size           gelu_bwd_cuda,(.L_x_94 - gelu_bwd_cuda)
        .other          gelu_bwd_cuda,@"STO_CUDA_ENTRY STV_DEFAULT"
gelu_bwd_cuda:
.text.gelu_bwd_cuda:
        /* <DEDUP_REMOVED lines=12> */
[----:B------:R-:W-:Y:S01]  /*00c0*/  UMOV UR6, 0x5a1cac08 ;  /* 0x5a1cac0800067882 */ /* 0x000fe20000000000 */
[----:B------:R-:W-:Y:S01]  /*00d0*/  UMOV UR7, 0x3ffb3b64 ;  /* 0x3ffb3b6400077882 */ /* 0x000fe20000000000 */
[----:B------:R-:W-:Y:S01]  /*00e0*/  IMAD.MOV.U32 R9, RZ, RZ, 0x3bbb989d ;  /* 0x3bbb989dff097424 */ /* 0x000fe200078e00ff */
[----:B------:R-:W-:Y:S01]  /*00f0*/  BSSY.RECONVERGENT B0, `(.L_x_11) ;  /* 0x0000018000007945 */ /* 0x000fe20003800200 */
[----:B------:R-:W-:Y:S01]  /*0100*/  IMAD.MOV.U32 R11, RZ, RZ, 0x437c0000 ;  /* 0x437c0000ff0b7424 */ /* 0x000fe200078e00ff */
[----:B--2---:R-:W0:Y:S02]  /*0110*/  F2F.F64.F32 R4, R6 ;  /* 0x0000000600047310 */ /* 0x004e240000201800 */
[----:B0-----:R-:W-:-:S06]  /*0120*/  DMUL R4, R4, UR6 ;  /* 0x0000000604047c28 */ /* 0x001fcc0008000000 */
[----:B------:R-:W0:Y:S02]  /*0130*/  F2F.F32.F64 R0, R4 ;  /* 0x0000000400007310 */ /* 0x000e240000301000 */
[----:B0-----:R-:W-:-:S04]  /*0140*/  FFMA.SAT R2, R0, -R9, 0.5 ;  /* 0x3f00000000027423 */ /* 0x001fc80000002809 */
[----:B------:R-:W-:-:S04]  /*0150*/  FFMA.RM R2, R2, R11, 12582913 ;  /* 0x4b40000102027423 */ /* 0x000fc8000000400b */
[C---:B------:R-:W-:Y:S01]  /*0160*/  FADD R9, R2.reuse, -12583039 ;  /* 0xcb40007f02097421 */ /* 0x040fe20000000000 */
[----:B------:R-:W-:-:S03]  /*0170*/  SHF.L.U32 R2, R2, 0x17, RZ ;  /* 0x0000001702027819 */ /* 0x000fc600000006ff */
[----:B------:R-:W-:-:S04]  /*0180*/  FFMA R9, R0, -1.4426950216293334961, -R9 ;  /* 0xbfb8aa3b00097823 */ /* 0x000fc80000000809 */
[----:B------:R-:W-:-:S06]  /*0190*/  FFMA R9, R0, -1.925963033500011079e-08, R9 ;  /* 0xb2a5706000097823 */ /* 0x000fcc0000000009 */
[----:B------:R-:W0:Y:S02]  /*01a0*/  MUFU.EX2 R9, R9 ;  /* 0x0000000900097308 */ /* 0x000e240000000800 */
[----:B0-----:R-:W-:-:S04]  /*01b0*/  FFMA R0, R2, R9, 1 ;  /* 0x3f80000002007423 */ /* 0x001fc80000000009 */
[----:B------:R-:W-:-:S05]  /*01c0*/  VIADD R2, R0, 0x1800000 ;  /* 0x0180000000027836 */ /* 0x000fca0000000000 */
[----:B------:R-:W-:-:S04]  /*01d0*/  LOP3.LUT R2, R2, 0x7f800000, RZ, 0xc0, !PT ;  /* 0x7f80000002027812 */ /* 0x000fc800078ec0ff */
[----:B------:R-:W-:-:S13]  /*01e0*/  ISETP.GT.U32.AND P0, PT, R2, 0x1ffffff, PT ;  /* 0x01ffffff0200780c */ /* 0x000fda0003f04070 */
[----:B------:R-:W-:Y:S05]  /*01f0*/  @P0 BRA `(.L_x_12) ;  /* 0x00000000000c0947 */ /* 0x000fea0003800000 */
[----:B------:R-:W-:-:S07]  /*0200*/  MOV R6, 0x220 ;  /* 0x0000022000067802 */ /* 0x000fce0000000f00 */
[----:B------:R-:W-:Y:S05]  /*0210*/  CALL.REL.NOINC `($__internal_1_$__cuda_sm20_rcp_rn_f32_slowpath) ;  /* 0x0000000000547944 */ /* 0x000fea0003c00000 */
[----:B------:R-:W-:Y:S05]  /*0220*/  BRA `(.L_x_13) ;  /* 0x0000000000107947 */ /* 0x000fea0003800000 */
.L_x_12:
[----:B------:R-:W0:Y:S02]  /*0230*/  MUFU.RCP R7, R0 ;  /* 0x0000000000077308 */ /* 0x000e240000001000 */
[----:B0-----:R-:W-:-:S04]  /*0240*/  FFMA R2, R0, R7, -1 ;  /* 0xbf80000000027423 */ /* 0x001fc80000000007 */
[----:B------:R-:W-:-:S04]  /*0250*/  FADD.FTZ R2, -R2, -RZ ;  /* 0x800000ff02027221 */ /* 0x000fc80000010100 */
[----:B------:R-:W-:-:S07]  /*0260*/  FFMA R16, R7, R2, R7 ;  /* 0x0000000207107223 */ /* 0x000fce0000000007 */
.L_x_13:
[----:B------:R-:W-:Y:S05]  /*0270*/  BSYNC.RECONVERGENT B0 ;  /* 0x0000000000007941 */ /* 0x000fea0003800200 */
.L_x_11:
[----:B------:R-:W0:Y:S01]  /*0280*/  LDC.64 R6, c[0x0][0x388] ;  /* 0x0000e200ff067b82 */ /* 0x000e220000000a00 */
[----:B------:R-:W1:Y:S01]  /*0290*/  F2F.F64.F32 R8, R16 ;  /* 0x0000001000087310 */ /* 0x000e620000201800 */
[----:B------:R-:W-:-:S06]  /*02a0*/  FADD R12, -R16, 1 ;  /* 0x3f800000100c7421 */ /* 0x000fcc0000000100 */
[----:B------:R-:W2:Y:S01]  /*02b0*/  LDC.64 R14, c[0x0][0x390] ;  /* 0x0000e400ff0e7b82 */ /* 0x000ea20000000a00 */
[----:B0-----:R-:W-:-:S06]  /*02c0*/  IMAD.WIDE R6, R3, 0x4, R6 ;  /* 0x0000000403067825 */ /* 0x001fcc00078e0206 */
[----:B------:R-:W3:Y:S01]  /*02d0*/  LDG.E R6, desc[UR4][R6.64] ;  /* 0x0000000406067981 */ /* 0x000ee2000c1e1900 */
[----:B------:R-:W0:Y:S01]  /*02e0*/  F2F.F64.F32 R12, R12 ;  /* 0x0000000c000c7310 */ /* 0x000e220000201800 */
[----:B-1----:R-:W-:Y:S01]  /*02f0*/  DMUL R10, R4, R8 ;  /* 0x00000008040a7228 */ /* 0x002fe20000000000 */
[----:B--2---:R-:W-:-:S07]  /*0300*/  IMAD.WIDE R2, R3, 0x4, R14 ;  /* 0x0000000403027825 */ /* 0x004fce00078e020e */
[----:B0-----:R-:W-:Y:S01]  /*0310*/  DFMA R10, R10, R12, R8 ;  /* 0x0000000c0a0a722b */ /* 0x001fe20000000008 */
[----:B---3--:R-:W0:Y:S07]  /*0320*/  F2F.F64.F32 R4, R6 ;  /* 0x0000000600047310 */ /* 0x008e2e0000201800 */
[----:B0-----:R-:W-:-:S10]  /*0330*/  DMUL R4, R4, R10 ;  /* 0x0000000a04047228 */ /* 0x001fd40000000000 */
[----:B------:R-:W0:Y:S02]  /*0340*/  F2F.F32.F64 R5, R4 ;  /* 0x0000000400057310 */ /* 0x000e240000301000 */
[----:B0-----:R-:W-:Y:S01]  /*0350*/  STG.E desc[UR4][R2.64], R5 ;  /* 0x0000000502007986 */ /* 0x001fe2000c101904 */
[----:B------:R-:W-:Y:S05]  /*0360*/  EXIT ;  /* 0x000000000000794d */ /* 0x000fea0003800000 */
        .weak           $__internal_1_$__cuda_sm20_rcp_rn_f32_slowpath
        .type           $__internal_1_$__cuda_sm20_rcp_rn_f32_slowpath,@function
        .size           $__internal_1_$__cuda_sm20_rcp_rn_f32_slowpath,(.L_x_94 - $__internal_1_$__cuda_sm20_rcp_rn_f32_slowpath)
$__internal_1_$__cuda_sm20_rcp_rn_f32_slowpath:
[----:B------:R-:W-:Y:S01]  /*0370*/  SHF.L.U32 R2, R0, 0x1, RZ ;  /* 0x0000000100027819 */ /* 0x000fe200000006ff */
[----:B------:R-:W-:Y:S03]  /*0380*/  BSSY.RECONVERGENT B1, `(.L_x_14) ;  /* 0x0000030000017945 */ /* 0x000fe60003800200 */
[----:B------:R-:W-:-:S04]  /*0390*/  SHF.R.U32.HI R2, RZ, 0x18, R2 ;  /* 0x00000018ff027819 */ /* 0x000fc80000011602 */
[----:B------:R-:W-:-:S13]  /*03a0*/  ISETP.NE.U32.AND P0, PT, R2, RZ, PT ;  /* 0x000000ff0200720c */ /* 0x000fda0003f05070 */
[----:B------:R-:W-:Y:S05]  /*03b0*/  @P0 BRA `(.L_x_15) ;  /* 0x0000000000280947 */ /* 0x000fea0003800000 */
[----:B------:R-:W-:-:S05]  /*03c0*/  IMAD.SHL.U32 R2, R0, 0x2, RZ ;  /* 0x0000000200027824 */ /* 0x000fca00078e00ff */
        /* <DEDUP_REMOVED lines=9> */
.L_x_15:
[----:B------:R-:W-:-:S04]  /*0460*/  IADD3 R7, PT, PT, R2, -0xfd, RZ ;  /* 0xffffff0302077810 */ /* 0x000fc80007ffe0ff */
[----:B------:R-:W-:-:S13]  /*0470*/  ISETP.GT.U32.AND P0, PT, R7, 0x1, PT ;  /* 0x000000010700780c */ /* 0x000fda0003f04070 */
[----:B------:R-:W-:Y:S05]  /*0480*/  @P0 BRA `(.L_x_17) ;  /* 0x0000000000780947 */ /* 0x000fea0003800000 */
[----:B------:R-:W-:Y:S01]  /*0490*/  LOP3.LUT R8, R0, 0x7fffff, RZ, 0xc0, !PT ;  /* 0x007fffff00087812 */ /* 0x000fe200078ec0ff */
[----:B------:R-:W-:-:S03]  /*04a0*/  IMAD.MOV.U32 R12, RZ, RZ, 0x3 ;  /* 0x00000003ff0c7424 */ /* 0x000fc600078e00ff */
[----:B------:R-:W-:Y:S02]  /*04b0*/  LOP3.LUT R8, R8, 0x3f800000, RZ, 0xfc, !PT ;  /* 0x3f80000008087812 */ /* 0x000fe400078efcff */
[----:B------:R-:W-:Y:S02]  /*04c0*/  SHF.L.U32 R13, R12, R7, RZ ;  /* 0x000000070c0d7219 */ /* 0x000fe400000006ff */
[----:B------:R-:W0:Y:S02]  /*04d0*/  MUFU.RCP R9, R8 ;  /* 0x0000000800097308 */ /* 0x000e240000001000 */
        /* <DEDUP_REMOVED lines=16> */
[----:B------:R-:W-:-:S05]  /*05e0*/  SEL R7, RZ, 0x1, !P0 ;  /* 0x00000001ff077807 */ /* 0x000fca0004000000 */
[----:B------:R-:W-:-:S05]  /*05f0*/  IMAD.MOV R7, RZ, RZ, -R7 ;  /* 0x000000ffff077224 */ /* 0x000fca00078e0a07 */
[----:B------:R-:W-:Y:S02]  /*0600*/  ISETP.GE.AND P0, PT, R7, RZ, PT ;  /* 0x000000ff0700720c */ /* 0x000fe40003f06270 */
[----:B------:R-:W-:-:S04]  /*0610*/  IADD3 R7, PT, PT, R2, -0xfc, RZ ;  /* 0xffffff0402077810 */ /* 0x000fc80007ffe0ff */
[----:B------:R-:W-:-:S07]  /*0620*/  SHF.R.U32.HI R7, RZ, R7, R10 ;  /* 0x00000007ff077219 */ /* 0x000fce000001160a */
[----:B------:R-:W-:-:S05]  /*0630*/  @!P0 VIADD R7, R7, 0x1 ;  /* 0x0000000107078836 */ /* 0x000fca0000000000 */
[----:B------:R-:W-:-:S04]  /*0640*/  @!P1 SHF.L.U32 R7, R7, 0x1, RZ ;  /* 0x0000000107079819 */ /* 0x000fc800000006ff */
[----:B------:R-:W-:Y:S01]  /*0650*/  LOP3.LUT R7, R7, 0x80000000, R0, 0xf8, !PT ;  /* 0x8000000007077812 */ /* 0x000fe200078ef800 */
[----:B------:R-:W-:Y:S06]  /*0660*/  BRA `(.L_x_16) ;  /* 0x0000000000047947 */ /* 0x000fec0003800000 */
.L_x_17:
[----:B------:R0:W1:Y:S02]  /*0670*/  MUFU.RCP R7, R0 ;  /* 0x0000000000077308 */ /* 0x0000640000001000 */
.L_x_16:
[----:B------:R-:W-:Y:S05]  /*0680*/  BSYNC.RECONVERGENT B1 ;  /* 0x0000000000017941 */ /* 0x000fea0003800200 */
.L_x_14:
[----:B-1----:R-:W-:Y:S01]  /*0690*/  IMAD.MOV.U32 R16, RZ, RZ, R7 ;  /* 0x000000ffff107224 */ /* 0x002fe200078e0007 */
[----:B------:R-:W-:-:S04]  /*06a0*/  MOV R7, 0x0 ;  /* 0x0000000000077802 */ /* 0x000fc80000000f00 */
[----:B0-----:R-:W-:Y:S05]  /*06b0*/  RET.REL.NODEC R6 `(gelu_bwd_cuda) ;  /* 0xfffffff806507950 */ /* 0x001fea0003c3ffff */
.L_x_18:
        /* <DEDUP_REMOVED lines=12> */
.L_x_94:


//--------------------- .text.gelu_fwd_cuda       --------------------------
	.section	.text.gelu_fwd_cuda,"ax",@progbits
	.align	128
        .global         gelu_fwd_cuda
        .type           gelu_fwd_cuda,@function
        .size           gelu_fwd_cuda,(.L_x_95 - gelu_fwd_cuda)
        .other          gelu_fwd_cuda,@"STO_CUDA_ENTRY STV_DEFAULT"
gelu_fwd_cuda:
.text.gelu_fwd_cuda:
        /* <DEDUP_REMOVED lines=18> */
[----:B0-----:R-:W-:-:S10]  /*0120*/  DMUL R6, R6, UR6 ;  /* 0x0000000606067c28 */ /* 0x001fd40008000000 */
        /* <DEDUP_REMOVED lines=14> */
[----:B------:R-:W-:Y:S05]  /*0210*/  CALL.REL.NOINC `($__internal_2_$__cuda_sm20_rcp_rn_f32_slowpath) ;  /* 0x00000000002c7944 */ /* 0x000fea0003c00000 */
[----:B------:R-:W-:Y:S05]  /*0220*/  BRA `(.L_x_21) ;  /* 0x0000000000107947 */ /* 0x000fea0003800000 */
.L_x_20:
[----:B------:R-:W0:Y:S02]  /*0230*/  MUFU.RCP R5, R0 ;  /* 0x0000000000057308 */ /* 0x000e240000001000 */
[----:B0-----:R-:W-:-:S04]  /*0240*/  FFMA R2, R0, R5, -1 ;  /* 0xbf80000000027423 */ /* 0x001fc80000000005 */
[----:B------:R-:W-:-:S04]  /*0250*/  FADD.FTZ R2, -R2, -RZ ;  /* 0x800000ff02027221 */ /* 0x000fc80000010100 */
[----:B------:R-:W-:-:S07]  /*0260*/  FFMA R5, R5, R2, R5 ;  /* 0x0000000205057223 */ /* 0x000fce0000000005 */
.L_x_21:
[----:B------:R-:W-:Y:S05]  /*0270*/  BSYNC.RECONVERGENT B0 ;  /* 0x0000000000007941 */ /* 0x000fea0003800200 */
.L_x_19:
[----:B------:R-:W0:Y:S01]  /*0280*/  LDC.64 R6, c[0x0][0x388] ;  /* 0x0000e200ff067b82 */ /* 0x000e220000000a00 */
[----:B------:R-:W-:Y:S01]  /*0290*/  FMUL R5, R4, R5 ;  /* 0x0000000504057220 */ /* 0x000fe20000400000 */
[----:B0-----:R-:W-:-:S05]  /*02a0*/  IMAD.WIDE R2, R3, 0x4, R6 ;  /* 0x0000000403027825 */ /* 0x001fca00078e0206 */
[----:B------:R-:W-:Y:S01]  /*02b0*/  STG.E desc[UR4][R2.64], R5 ;  /* 0x0000000502007986 */ /* 0x000fe2000c101904 */
[----:B------:R-:W-:Y:S05]  /*02c0*/  EXIT ;  /* 0x000000000000794d */ /* 0x000fea0003800000 */
        .weak           $__internal_2_$__cuda_sm20_rcp_rn_f32_slowpath
        .type           $__internal_2_$__cuda_sm20_rcp_rn_f32_slowpath,@function
        .size           $__internal_2_$__cuda_sm20_rcp_rn_f32_slowpath,(.L_x_95 - $__internal_2_$__cuda_sm20_rcp_rn_f32_slowpath)
$__internal_2_$__cuda_sm20_rcp_rn_f32_slowpath:
[----:B------:R-:W-:Y:S01]  /*02d0*/  IMAD.SHL.U32 R2, R0, 0x2, RZ ;  /* 0x0000000200027824 */ /* 0x000fe200078e00ff */
[----:B------:R-:W-:Y:S04]  /*02e0*/  BSSY.RECONVERGENT B1, `(.L_x_22) ;  /* 0x0000030000017945 */ /* 0x000fe80003800200 */
[----:B------:R-:W-:-:S04]  /*02f0*/  SHF.R.U32.HI R2, RZ, 0x18, R2 ;  /* 0x00000018ff027819 */ /* 0x000fc80000011602 */
        /* <DEDUP_REMOVED lines=12> */
.L_x_23:
[----:B------:R-:W-:-:S05]  /*03c0*/  VIADD R5, R2, 0xffffff03 ;  /* 0xffffff0302057836 */ /* 0x000fca0000000000 */
[----:B------:R-:W-:-:S13]  /*03d0*/  ISETP.GT.U32.AND P0, PT, R5, 0x1, PT ;  /* 0x000000010500780c */ /* 0x000fda0003f04070 */
[----:B------:R-:W-:Y:S05]  /*03e0*/  @P0 BRA `(.L_x_25) ;  /* 0x0000000000780947 */ /* 0x000fea0003800000 */
[----:B------:R-:W-:Y:S02]  /*03f0*/  LOP3.LUT R7, R0, 0x7fffff, RZ, 0xc0, !PT ;  /* 0x007fffff00077812 */ /* 0x000fe400078ec0ff */
[----:B------:R-:W-:Y:S02]  /*0400*/  MOV R12, 0x3 ;  /* 0x00000003000c7802 */ /* 0x000fe40000000f00 */
        /* <DEDUP_REMOVED lines=11> */
[----:B------:R-:W-:-:S03]  /*04c0*/  LOP3.LUT R10, R11, R8, RZ, 0xc0, !PT ;  /* 0x000000080b0a7212 */ /* 0x000fc600078ec0ff */
[----:B------:R-:W-:Y:S01]  /*04d0*/  IMAD.MOV R9, RZ, RZ, -R9 ;  /* 0x000000ffff097224 */ /* 0x000fe200078e0a09 */
[----:B------:R-:W-:-:S04]  /*04e0*/  SHF.R.U32.HI R10, RZ, R5, R10 ;  /* 0x00000005ff0a7219 */ /* 0x000fc8000001160a */
[----:B------:R-:W-:Y:S02]  /*04f0*/  LOP3.LUT P1, RZ, R9, R5, R8, 0xf8, !PT ;  /* 0x0000000509ff7212 */ /* 0x000fe4000782f808 */
[C---:B------:R-:W-:Y:S02]  /*0500*/  LOP3.LUT P0, RZ, R10.reuse, 0x1, RZ, 0xc0, !PT ;  /* 0x000000010aff7812 */ /* 0x040fe4000780c0ff */
[----:B------:R-:W-:-:S04]  /*0510*/  LOP3.LUT P2, RZ, R10, 0x2, RZ, 0xc0, !PT ;  /* 0x000000020aff7812 */ /* 0x000fc8000784c0ff */
[----:B------:R-:W-:Y:S02]  /*0520*/  PLOP3.LUT P0, PT, P0, P1, P2, 0xe0, 0x0 ;  /* 0x000000000000781c */ /* 0x000fe40000703c20 */
[----:B------:R-:W-:Y:S02]  /*0530*/  LOP3.LUT P1, RZ, R0, 0x7fffff, RZ, 0xc0, !PT ;  /* 0x007fffff00ff7812 */ /* 0x000fe4000782c0ff */
[----:B------:R-:W-:-:S04]  /*0540*/  SEL R5, RZ, 0x1, !P0 ;  /* 0x00000001ff057807 */ /* 0x000fc80004000000 */
[----:B------:R-:W-:-:S04]  /*0550*/  IADD3 R5, PT, PT, -R5, RZ, RZ ;  /* 0x000000ff05057210 */ /* 0x000fc80007ffe1ff */
[----:B------:R-:W-:Y:S01]  /*0560*/  ISETP.GE.AND P0, PT, R5, RZ, PT ;  /* 0x000000ff0500720c */ /* 0x000fe20003f06270 */
[----:B------:R-:W-:-:S05]  /*0570*/  VIADD R5, R2, 0xffffff04 ;  /* 0xffffff0402057836 */ /* 0x000fca0000000000 */
[----:B------:R-:W-:-:S07]  /*0580*/  SHF.R.U32.HI R5, RZ, R5, R8 ;  /* 0x00000005ff057219 */ /* 0x000fce0000011608 */
[----:B------:R-:W-:-:S05]  /*0590*/  @!P0 IADD3 R5, PT, PT, R5, 0x1, RZ ;  /* 0x0000000105058810 */ /* 0x000fca0007ffe0ff */
[----:B------:R-:W-:-:S05]  /*05a0*/  @!P1 IMAD.SHL.U32 R5, R5, 0x2, RZ ;  /* 0x0000000205059824 */ /* 0x000fca00078e00ff */
[----:B------:R-:W-:Y:S01]  /*05b0*/  LOP3.LUT R5, R5, 0x80000000, R0, 0xf8, !PT ;  /* 0x8000000005057812 */ /* 0x000fe200078ef800 */
[----:B------:R-:W-:Y:S06]  /*05c0*/  BRA `(.L_x_24) ;  /* 0x0000000000047947 */ /* 0x000fec0003800000 */
.L_x_25:
[----:B------:R0:W1:Y:S02]  /*05d0*/  MUFU.RCP R5, R0 ;  /* 0x0000000000057308 */ /* 0x0000640000001000 */
.L_x_24:
[----:B------:R-:W-:Y:S05]  /*05e0*/  BSYNC.RECONVERGENT B1 ;  /* 0x0000000000017941 */ /* 0x000fea0003800200 */
.L_x_22:
[----:B------:R-:W-:-:S04]  /*05f0*/  HFMA2 R7, -RZ, RZ, 0, 0 ;  /* 0x00000000ff077431 */ /* 0x000fc800000001ff */
[----:B01----:R-:W-:Y:S05]  /*0600*/  RET.REL.NODEC R6 `(gelu_fwd_cuda) ;  /* 0xfffffff8067c7950 */ /* 0x003fea0003c3ffff */
.L_x_26:
        /* <DEDUP_REMOVED lines=15> */
.L_x_95:


//--------------------- .text.silu_backward_temp  --------------------------
	.section	.text.silu_backward_temp,"ax",@progbits
	.align	128
        .global         silu_backward_temp
        .type           silu_backward_temp,@function
        .size           silu_backward_temp,(.L_x_96 - silu_backward_temp)
        .other          silu_backward_temp,@"STO_CUDA_ENTRY STV_DEFAULT"
silu_backward_temp:
.text.silu_backward_temp:
        /* <DEDUP_REMOVED lines=12> */
[----:B------:R-:W1:Y:S07]  /*00c0*/  LDCU.64 UR4, c[0x0][0x358] ;  /* 0x00006b00ff0477ac */ /* 0x000e6e0008000a00 */
[----:B------:R-:W2:Y:S08]  /*00d0*/  LDC.64 R6, c[0x0][0x390] ;  /* 0x0000e400ff067b82 */ /* 0x000eb00000000a00 */
[----:B------:R-:W3:Y:S01]  /*00e0*/  LDC.64 R8, c[0x0][0x388] ;  /* 0x0000e200ff087b82 */ /* 0x000ee20000000a00 */
[----:B0-----:R-:W-:-:S06]  /*00f0*/  IMAD.WIDE R10, R3, 0x4, R10 ;  /* 0x00000004030a7825 */ /* 0x001fcc00078e020a */
[----:B-1----:R-:W4:Y:S01]  /*0100*/  LDG.E R10, desc[UR4][R10.64] ;  /* 0x000000040a0a7981 */ /* 0x002f22000c1e1900 */
[----:B--2---:R-:W-:-:S05]  /*0110*/  IMAD.WIDE R6, R3, 0x4, R6 ;  /* 0x0000000403067825 */ /* 0x004fca00078e0206 */
[----:B------:R0:W5:Y:S01]  /*0120*/  LDG.E R4, desc[UR4][R6.64] ;  /* 0x0000000406047981 */ /* 0x000162000c1e1900 */
[----:B---3--:R-:W-:-:S05]  /*0130*/  IMAD.WIDE R8, R3, 0x4, R8 ;  /* 0x0000000403087825 */ /* 0x008fca00078e0208 */
[----:B------:R0:W5:Y:S01]  /*0140*/  LDG.E R5, desc[UR4][R8.64] ;  /* 0x0000000408057981 */ /* 0x000162000c1e1900 */
[----:B------:R-:W-:Y:S01]  /*0150*/  HFMA2 R13, -RZ, RZ, 0.96630859375, -0.0022525787353515625 ;  /* 0x3bbb989dff0d7431 */ /* 0x000fe200000001ff */
[----:B------:R-:W-:Y:S01]  /*0160*/  MOV R15, 0x437c0000 ;  /* 0x437c0000000f7802 */ /* 0x000fe20000000f00 */
[----:B------:R-:W-:Y:S03]  /*0170*/  BSSY.RECONVERGENT B0, `(.L_x_27) ;  /* 0x0000014000007945 */ /* 0x000fe60003800200 */
[----:B----4-:R-:W-:-:S04]  /*0180*/  FFMA.SAT R0, R10, -R13, 0.5 ;  /* 0x3f0000000a007423 */ /* 0x010fc8000000280d */
[----:B------:R-:W-:-:S04]  /*0190*/  FFMA.RM R0, R0, R15, 12582913 ;  /* 0x4b40000100007423 */ /* 0x000fc8000000400f */
[----:B------:R-:W-:-:S04]  /*01a0*/  FADD R11, R0, -12583039 ;  /* 0xcb40007f000b7421 */ /* 0x000fc80000000000 */
[----:B------:R-:W-:-:S04]  /*01b0*/  FFMA R11, R10, -1.4426950216293334961, -R11 ;  /* 0xbfb8aa3b0a0b7823 */ /* 0x000fc8000000080b */
[----:B------:R-:W-:-:S06]  /*01c0*/  FFMA R11, R10, -1.925963033500011079e-08, R11 ;  /* 0xb2a570600a0b7823 */ /* 0x000fcc000000000b */
[----:B------:R-:W1:Y:S01]  /*01d0*/  MUFU.EX2 R11, R11 ;  /* 0x0000000b000b7308 */ /* 0x000e620000000800 */
[----:B------:R-:W-:-:S04]  /*01e0*/  IMAD.SHL.U32 R0, R0, 0x800000, RZ ;  /* 0x0080000000007824 */ /* 0x000fc800078e00ff */
[----:B-1----:R-:W-:-:S05]  /*01f0*/  FFMA R0, R0, R11, 1 ;  /* 0x3f80000000007423 */ /* 0x002fca000000000b */
[----:B------:R-:W-:-:S04]  /*0200*/  IADD3 R2, PT, PT, R0, 0x1800000, RZ ;  /* 0x0180000000027810 */ /* 0x000fc80007ffe0ff */
[----:B------:R-:W-:-:S04]  /*0210*/  LOP3.LUT R2, R2, 0x7f800000, RZ, 0xc0, !PT ;  /* 0x7f80000002027812 */ /* 0x000fc800078ec0ff */
[----:B------:R-:W-:-:S13]  /*0220*/  ISETP.GT.U32.AND P0, PT, R2, 0x1ffffff, PT ;  /* 0x01ffffff0200780c */ /* 0x000fda0003f04070 */
[----:B0-----:R-:W-:Y:S05]  /*0230*/  @P0 BRA `(.L_x_28) ;  /* 0x00000000000c0947 */ /* 0x001fea0003800000 */
[----:B------:R-:W-:-:S07]  /*0240*/  MOV R6, 0x260 ;  /* 0x0000026000067802 */ /* 0x000fce0000000f00 */
[----:B-----5:R-:W-:Y:S05]  /*0250*/  CALL.REL.NOINC `($__internal_3_$__cuda_sm20_rcp_rn_f32_slowpath) ;  /* 0x0000000000387944 */ /* 0x020fea0003c00000 */
[----:B------:R-:W-:Y:S05]  /*0260*/  BRA `(.L_x_29) ;  /* 0x0000000000107947 */ /* 0x000fea0003800000 */
.L_x_28:
[----:B------:R-:W0:Y:S02]  /*0270*/  MUFU.RCP R7, R0 ;  /* 0x0000000000077308 */ /* 0x000e240000001000 */
[----:B0-----:R-:W-:-:S04]  /*0280*/  FFMA R2, R0, R7, -1 ;  /* 0xbf80000000027423 */ /* 0x001fc80000000007 */
[----:B------:R-:W-:-:S04]  /*0290*/  FADD.FTZ R2, -R2, -RZ ;  /* 0x800000ff02027221 */ /* 0x000fc80000010100 */
[----:B------:R-:W-:-:S07]  /*02a0*/  FFMA R8, R7, R2, R7 ;  /* 0x0000000207087223 */ /* 0x000fce0000000007 */
.L_x_29:
[----:B------:R-:W-:Y:S05]  /*02b0*/  BSYNC.RECONVERGENT B0 ;  /* 0x0000000000007941 */ /* 0x000fea0003800200 */
.L_x_27:
[----:B------:R-:W0:Y:S02]  /*02c0*/  LDC.64 R6, c[0x0][0x398] ;  /* 0x0000e600ff067b82 */ /* 0x000e240000000a00 */
[----:B0-----:R-:W-:-:S05]  /*02d0*/  IMAD.WIDE R2, R3, 0x4, R6 ;  /* 0x0000000403027825 */ /* 0x001fca00078e0206 */
[----:B------:R-:W2:Y:S01]  /*02e0*/  LDG.E R7, desc[UR4][R2.64] ;  /* 0x0000000402077981 */ /* 0x000ea2000c1e1900 */
[----:B-----5:R-:W-:-:S04]  /*02f0*/  FADD R0, -R5, 1 ;  /* 0x3f80000005007421 */ /* 0x020fc80000000100 */
[----:B------:R-:W-:-:S04]  /*0300*/  FFMA R5, R0, R8, R5 ;  /* 0x0000000800057223 */ /* 0x000fc80000000005 */
[----:B--2---:R-:W-:-:S05]  /*0310*/  FFMA R5, R4, R5, R7 ;  /* 0x0000000504057223 */ /* 0x004fca0000000007 */
[----:B------:R-:W-:Y:S01]  /*0320*/  STG.E desc[UR4][R2.64], R5 ;  /* 0x0000000502007986 */ /* 0x000fe2000c101904 */
[----:B------:R-:W-:Y:S05]  /*0330*/  EXIT ;  /* 0x000000000000794d */ /* 0x000fea0003800000 */
        .weak           $__internal_3_$__cuda_sm20_rcp_rn_f32_slowpath
        .type           $__internal_3_$__cuda_sm20_rcp_rn_f32_slowpath,@function
        .size           $__internal_3_$__cuda_sm20_rcp_rn_f32_slowpath,(.L_x_96 - $__internal_3_$__cuda_sm20_rcp_rn_f32_slowpath)
$__internal_3_$__cuda_sm20_rcp_rn_f32_slowpath:
        /* <DEDUP_REMOVED lines=15> */
.L_x_31:
[----:B------:R-:W-:-:S05]  /*0430*/  VIADD R7, R2, 0xffffff03 ;  /* 0xffffff0302077836 */ /* 0x000fca0000000000 */
        /* <DEDUP_REMOVED lines=32> */
.L_x_33:
[----:B------:R0:W1:Y:S02]  /*0640*/  MUFU.RCP R7, R0 ;  /* 0x0000000000077308 */ /* 0x0000640000001000 */
.L_x_32:
[----:B------:R-:W-:Y:S05]  /*0650*/  BSYNC.RECONVERGENT B1 ;  /* 0x0000000000017941 */ /* 0x000fea0003800200 */
.L_x_30:
[----:B-1----:R-:W-:Y:S01]  /*0660*/  MOV R8, R7 ;  /* 0x0000000700087202 */ /* 0x002fe20000000f00 */
[----:B------:R-:W-:-:S04]  /*0670*/  IMAD.MOV.U32 R7, RZ, RZ, 0x0 ;  /* 0x00000000ff077424 */ /* 0x000fc800078e00ff */
[----:B0-----:R-:W-:Y:S05]  /*0680*/  RET.REL.NODEC R6 `(silu_backward_temp) ;  /* 0xfffffff8065c7950 */ /* 0x001fea0003c3ffff */
.L_x_34:
        /* <DEDUP_REMOVED lines=15> */
.L_x_96:


//--------------------- .text.silu_backward       --------------------------
	.section	.text.silu_backward,"ax",@progbits
	.align	128
        .global         silu_backward
        .type           silu_backward,@function
        .size           silu_backward,(.L_x_97 - silu_backward)
        .other          silu_backward,@"STO_CUDA_ENTRY STV_DEFAULT"
silu_backward:
.text.silu_backward:
        /* <DEDUP_REMOVED lines=15> */
[----:B------:R-:W-:Y:S01]  /*00f0*/  HFMA2 R7, -RZ, RZ, 0.96630859375, -0.0022525787353515625 ;  /* 0x3bbb989dff077431 */ /* 0x000fe200000001ff */
[----:B------:R-:W-:Y:S01]  /*0100*/  MOV R9, 0x437c0000 ;  /* 0x437c000000097802 */ /* 0x000fe20000000f00 */
[----:B------:R-:W-:Y:S03]  /*0110*/  BSSY.RECONVERGENT B0, `(.L_x_35) ;  /* 0x0000015000007945 */ /* 0x000fe60003800200 */
[----:B--2---:R-:W-:-:S04]  /*0120*/  FFMA.SAT R0, R4, -R7, 0.5 ;  /* 0x3f00000004007423 */ /* 0x004fc80000002807 */
[----:B------:R-:W-:-:S04]  /*0130*/  FFMA.RM R0, R0, R9, 12582913 ;  /* 0x4b40000100007423 */ /* 0x000fc80000004009 */
[C---:B------:R-:W-:Y:S01]  /*0140*/  FADD R7, R0.reuse, -12583039 ;  /* 0xcb40007f00077421 */ /* 0x040fe20000000000 */
[----:B------:R-:W-:-:S03]  /*0150*/  IMAD.SHL.U32 R0, R0, 0x800000, RZ ;  /* 0x0080000000007824 */ /* 0x000fc600078e00ff */
[----:B------:R-:W-:-:S04]  /*0160*/  FFMA R7, R4, -1.4426950216293334961, -R7 ;  /* 0xbfb8aa3b04077823 */ /* 0x000fc80000000807 */
[----:B------:R-:W-:-:S06]  /*0170*/  FFMA R7, R4, -1.925963033500011079e-08, R7 ;  /* 0xb2a5706004077823 */ /* 0x000fcc0000000007 */
[----:B------:R-:W0:Y:S02]  /*0180*/  MUFU.EX2 R7, R7 ;  /* 0x0000000700077308 */ /* 0x000e240000000800 */
[----:B0-----:R-:W-:-:S05]  /*0190*/  FFMA R0, R0, R7, 1 ;  /* 0x3f80000000007423 */ /* 0x001fca0000000007 */
[----:B------:R-:W-:-:S04]  /*01a0*/  IADD3 R2, PT, PT, R0, 0x1800000, RZ ;  /* 0x0180000000027810 */ /* 0x000fc80007ffe0ff */
[----:B------:R-:W-:-:S04]  /*01b0*/  LOP3.LUT R2, R2, 0x7f800000, RZ, 0xc0, !PT ;  /* 0x7f80000002027812 */ /* 0x000fc800078ec0ff */
[----:B------:R-:W-:-:S13]  /*01c0*/  ISETP.GT.U32.AND P0, PT, R2, 0x1ffffff, PT ;  /* 0x01ffffff0200780c */ /* 0x000fda0003f04070 */
[----:B------:R-:W-:Y:S05]  /*01d0*/  @P0 BRA `(.L_x_36) ;  /* 0x0000000000100947 */ /* 0x000fea0003800000 */
[----:B------:R-:W-:-:S07]  /*01e0*/  MOV R6, 0x200 ;  /* 0x0000020000067802 */ /* 0x000fce0000000f00 */
[----:B------:R-:W-:Y:S05]  /*01f0*/  CALL.REL.NOINC `($__internal_4_$__cuda_sm20_rcp_rn_f32_slowpath) ;  /* 0x0000000000487944 */ /* 0x000fea0003c00000 */
[----:B------:R-:W-:Y:S01]  /*0200*/  IMAD.MOV.U32 R2, RZ, RZ, R5 ;  /* 0x000000ffff027224 */ /* 0x000fe200078e0005 */
[----:B------:R-:W-:Y:S06]  /*0210*/  BRA `(.L_x_37) ;  /* 0x0000000000107947 */ /* 0x000fec0003800000 */
.L_x_36:
[----:B------:R-:W0:Y:S02]  /*0220*/  MUFU.RCP R5, R0 ;  /* 0x0000000000057308 */ /* 0x000e240000001000 */
[----:B0-----:R-:W-:-:S04]  /*0230*/  FFMA R2, R0, R5, -1 ;  /* 0xbf80000000027423 */ /* 0x001fc80000000005 */
[----:B------:R-:W-:-:S04]  /*0240*/  FADD.FTZ R2, -R2, -RZ ;  /* 0x800000ff02027221 */ /* 0x000fc80000010100 */
[----:B------:R-:W-:-:S07]  /*0250*/  FFMA R2, R5, R2, R5 ;  /* 0x0000000205027223 */ /* 0x000fce0000000005 */
.L_x_37:
[----:B------:R-:W-:Y:S05]  /*0260*/  BSYNC.RECONVERGENT B0 ;  /* 0x0000000000007941 */ /* 0x000fea0003800200 */
.L_x_35:
[----:B------:R-:W0:Y:S08]  /*0270*/  LDC.64 R6, c[0x0][0x390] ;  /* 0x0000e400ff067b82 */ /* 0x000e300000000a00 */
[----:B------:R-:W1:Y:S01]  /*0280*/  LDC.64 R8, c[0x0][0x398] ;  /* 0x0000e600ff087b82 */ /* 0x000e620000000a00 */
[----:B0-----:R-:W-:-:S06]  /*0290*/  IMAD.WIDE R6, R3, 0x4, R6 ;  /* 0x0000000403067825 */ /* 0x001fcc00078e0206 */
[----:B------:R-:W2:Y:S01]  /*02a0*/  LDG.E R6, desc[UR4][R6.64] ;  /* 0x0000000406067981 */ /* 0x000ea2000c1e1900 */
[----:B------:R-:W-:-:S04]  /*02b0*/  FADD R5, -R2, 1 ;  /* 0x3f80000002057421 */ /* 0x000fc80000000100 */
[----:B------:R-:W-:-:S04]  /*02c0*/  FFMA R5, R4, R5, 1 ;  /* 0x3f80000004057423 */ /* 0x000fc80000000005 */
[----:B------:R-:W-:Y:S01]  /*02d0*/  FMUL R5, R5, R2 ;  /* 0x0000000205057220 */ /* 0x000fe20000400000 */
[----:B-1----:R-:W-:-:S04]  /*02e0*/  IMAD.WIDE R2, R3, 0x4, R8 ;  /* 0x0000000403027825 */ /* 0x002fc800078e0208 */
[----:B--2---:R-:W-:-:S05]  /*02f0*/  FMUL R5, R6, R5 ;  /* 0x0000000506057220 */ /* 0x004fca0000400000 */
[----:B------:R-:W-:Y:S01]  /*0300*/  STG.E desc[UR4][R2.64], R5 ;  /* 0x0000000502007986 */ /* 0x000fe2000c101904 */
[----:B------:R-:W-:Y:S05]  /*0310*/  EXIT ;  /* 0x000000000000794d */ /* 0x000fea0003800000 */
        .weak           $__internal_4_$__cuda_sm20_rcp_rn_f32_slowpath
        .type           $__internal_4_$__cuda_sm20_rcp_rn_f32_slowpath,@function
        .size           $__internal_4_$__cuda_sm20_rcp_rn_f32_slowpath,(.L_x_97 - $__internal_4_$__cuda_sm20_rcp_rn_f32_slowpath)
$__internal_4_$__cuda_sm20_rcp_rn_f32_slowpath:
        /* <DEDUP_REMOVED lines=15> */
.L_x_39:
        /* <DEDUP_REMOVED lines=33> */
.L_x_41:
[----:B------:R0:W1:Y:S02]  /*0620*/  MUFU.RCP R5, R0 ;  /* 0x0000000000057308 */ /* 0x0000640000001000 */
.L_x_40:
[----:B------:R-:W-:Y:S05]  /*0630*/  BSYNC.RECONVERGENT B1 ;  /* 0x0000000000017941 */ /* 0x000fea0003800200 */
.L_x_38:
[----:B------:R-:W-:-:S04]  /*0640*/  IMAD.MOV.U32 R7, RZ, RZ, 0x0 ;  /* 0x00000000ff077424 */ /* 0x000fc800078e00ff */
[----:B01----:R-:W-:Y:S05]  /*0650*/  RET.REL.NODEC R6 `(silu_backward) ;  /* 0xfffffff806687950 */ /* 0x003fea0003c3ffff */
.L_x_42:
        /* <DEDUP_REMOVED lines=10> */
.L_x_97:


//--------------------- .text.silu_forward        --------------------------
	.section	.text.silu_forward,"ax",@progbits
	.align	128
        .global         silu_forward
        .type           silu_forward,@function
        .size           silu_forward,(.L_x_98 - silu_forward)
        .other          silu_forward,@"STO_CUDA_ENTRY STV_DEFAULT"
silu_forward:
.text.silu_forward:
        /* <DEDUP_REMOVED lines=13> */
[----:B0-----:R-:W-:-:S05]  /*00d0*/  IMAD.WIDE R4, R2, 0x4, R4 ;  /* 0x0000000402047825 */ /* 0x001fca00078e0204 */
[----:B-1----:R-:W2:Y:S01]  /*00e0*/  LDG.E R0, desc[UR4][R4.64] ;  /* 0x0000000404007981 */ /* 0x002ea2000c1e1900 */
[----:B------:R-:W-:Y:S01]  /*00f0*/  IMAD.MOV.U32 R3, RZ, RZ, 0x3bbb989d ;  /* 0x3bbb989dff037424 */ /* 0x000fe200078e00ff */
[----:B------:R-:W-:Y:S01]  /*0100*/  BSSY.RECONVERGENT B0, `(.L_x_43) ;  /* 0x0000015000007945 */ /* 0x000fe20003800200 */
[----:B------:R-:W-:Y:S02]  /*0110*/  IMAD.MOV.U32 R6, RZ, RZ, 0x437c0000 ;  /* 0x437c0000ff067424 */ /* 0x000fe400078e00ff */
[----:B--2---:R-:W-:-:S04]  /*0120*/  FFMA.SAT R3, R0, -R3, 0.5 ;  /* 0x3f00000000037423 */ /* 0x004fc80000002803 */
[----:B------:R-:W-:-:S04]  /*0130*/  FFMA.RM R3, R3, R6, 12582913 ;  /* 0x4b40000103037423 */ /* 0x000fc80000004006 */
[C---:B------:R-:W-:Y:S01]  /*0140*/  FADD R7, R3.reuse, -12583039 ;  /* 0xcb40007f03077421 */ /* 0x040fe20000000000 */
[----:B------:R-:W-:-:S03]  /*0150*/  IMAD.SHL.U32 R3, R3, 0x800000, RZ ;  /* 0x0080000003037824 */ /* 0x000fc600078e00ff */
[----:B------:R-:W-:-:S04]  /*0160*/  FFMA R7, R0, -1.4426950216293334961, -R7 ;  /* 0xbfb8aa3b00077823 */ /* 0x000fc80000000807 */
[----:B------:R-:W-:-:S04]  /*0170*/  FFMA R7, R0, -1.925963033500011079e-08, R7 ;  /* 0xb2a5706000077823 */ /* 0x000fc80000000007 */
[----:B------:R-:W0:Y:S02]  /*0180*/  MUFU.EX2 R6, R7 ;  /* 0x0000000700067308 */ /* 0x000e240000000800 */
[----:B0-----:R-:W-:-:S06]  /*0190*/  FFMA R3, R3, R6, 1 ;  /* 0x3f80000003037423 */ /* 0x001fcc0000000006 */
[----:B------:R-:W0:Y:S08]  /*01a0*/  MUFU.RCP R4, R3 ;  /* 0x0000000300047308 */ /* 0x000e300000001000 */
[----:B------:R-:W1:Y:S01]  /*01b0*/  FCHK P0, R0, R3 ;  /* 0x0000000300007302 */ /* 0x000e620000000000 */
[----:B0-----:R-:W-:-:S04]  /*01c0*/  FFMA R5, -R3, R4, 1 ;  /* 0x3f80000003057423 */ /* 0x001fc80000000104 */
[----:B------:R-:W-:-:S04]  /*01d0*/  FFMA R5, R4, R5, R4 ;  /* 0x0000000504057223 */ /* 0x000fc80000000004 */
[----:B------:R-:W-:-:S04]  /*01e0*/  FFMA R4, R0, R5, RZ ;  /* 0x0000000500047223 */ /* 0x000fc800000000ff */
[----:B------:R-:W-:-:S04]  /*01f0*/  FFMA R6, -R3, R4, R0 ;  /* 0x0000000403067223 */ /* 0x000fc80000000100 */
[----:B------:R-:W-:Y:S01]  /*0200*/  FFMA R9, R5, R6, R4 ;  /* 0x0000000605097223 */ /* 0x000fe20000000004 */
[----:B-1----:R-:W-:Y:S06]  /*0210*/  @!P0 BRA `(.L_x_44) ;  /* 0x00000000000c8947 */ /* 0x002fec0003800000 */
[----:B------:R-:W-:-:S07]  /*0220*/  MOV R4, 0x240 ;  /* 0x0000024000047802 */ /* 0x000fce0000000f00 */
[----:B------:R-:W-:Y:S05]  /*0230*/  CALL.REL.NOINC `($__internal_5_$__cuda_sm3x_div_rn_noftz_f32_slowpath) ;  /* 0x0000000000187944 */ /* 0x000fea0003c00000 */
[----:B------:R-:W-:-:S07]  /*0240*/  IMAD.MOV.U32 R9, RZ, RZ, R0 ;  /* 0x000000ffff097224 */ /* 0x000fce00078e0000 */
.L_x_44:
[----:B------:R-:W-:Y:S05]  /*0250*/  BSYNC.RECONVERGENT B0 ;  /* 0x0000000000007941 */ /* 0x000fea0003800200 */
.L_x_43:
[----:B------:R-:W0:Y:S02]  /*0260*/  LDC.64 R4, c[0x0][0x388] ;  /* 0x0000e200ff047b82 */ /* 0x000e240000000a00 */
[----:B0-----:R-:W-:-:S05]  /*0270*/  IMAD.WIDE R2, R2, 0x4, R4 ;  /* 0x0000000402027825 */ /* 0x001fca00078e0204 */
[----:B------:R-:W-:Y:S01]  /*0280*/  STG.E desc[UR4][R2.64], R9 ;  /* 0x0000000902007986 */ /* 0x000fe2000c101904 */
[----:B------:R-:W-:Y:S05]  /*0290*/  EXIT ;  /* 0x000000000000794d */ /* 0x000fea0003800000 */
        .weak           $__internal_5_$__cuda_sm3x_div_rn_noftz_f32_slowpath
        .type           $__internal_5_$__cuda_sm3x_div_rn_noftz_f32_slowpath,@function
        .size           $__internal_5_$__cuda_sm3x_div_rn_noftz_f32_slowpath,(.L_x_98 - $__internal_5_$__cuda_sm3x_div_rn_noftz_f32_slowpath)
$__internal_5_$__cuda_sm3x_div_rn_noftz_f32_slowpath:
[--C-:B------:R-:W-:Y:S01]  /*02a0*/  SHF.R.U32.HI R6, RZ, 0x17, R3.reuse ;  /* 0x00000017ff067819 */ /* 0x100fe20000011603 */
[----:B------:R-:W-:Y:S01]  /*02b0*/  BSSY.RECONVERGENT B1, `(.L_x_45) ;  /* 0x0000064000017945 */ /* 0x000fe20003800200 */
[--C-:B------:R-:W-:Y:S01]  /*02c0*/  SHF.R.U32.HI R5, RZ, 0x17, R0.reuse ;  /* 0x00000017ff057819 */ /* 0x100fe20000011600 */
[----:B------:R-:W-:Y:S01]  /*02d0*/  IMAD.MOV.U32 R7, RZ, RZ, R0 ;  /* 0x000000ffff077224 */ /* 0x000fe200078e0000 */
[----:B------:R-:W-:Y:S01]  /*02e0*/  LOP3.LUT R6, R6, 0xff, RZ, 0xc0, !PT ;  /* 0x000000ff06067812 */ /* 0x000fe200078ec0ff */
[----:B------:R-:W-:Y:S01]  /*02f0*/  IMAD.MOV.U32 R8, RZ, RZ, R3 ;  /* 0x000000ffff087224 */ /* 0x000fe200078e0003 */
[----:B------:R-:W-:-:S03]  /*0300*/  LOP3.LUT R5, R5, 0xff, RZ, 0xc0, !PT ;  /* 0x000000ff05057812 */ /* 0x000fc600078ec0ff */
[----:B------:R-:W-:Y:S02]  /*0310*/  VIADD R11, R6, 0xffffffff ;  /* 0xffffffff060b7836 */ /* 0x000fe40000000000 */
[----:B------:R-:W-:-:S03]  /*0320*/  VIADD R10, R5, 0xffffffff ;  /* 0xffffffff050a7836 */ /* 0x000fc60000000000 */
[----:B------:R-:W-:-:S04]  /*0330*/  ISETP.GT.U32.AND P0, PT, R11, 0xfd, PT ;  /* 0x000000fd0b00780c */ /* 0x000fc80003f04070 */
[----:B------:R-:W-:-:S13]  /*0340*/  ISETP.GT.U32.OR P0, PT, R10, 0xfd, P0 ;  /* 0x000000fd0a00780c */ /* 0x000fda0000704470 */
[----:B------:R-:W-:Y:S01]  /*0350*/  @!P0 IMAD.MOV.U32 R9, RZ, RZ, RZ ;  /* 0x000000ffff098224 */ /* 0x000fe200078e00ff */
[----:B------:R-:W-:Y:S06]  /*0360*/  @!P0 BRA `(.L_x_46) ;  /* 0x00000000005c8947 */ /* 0x000fec0003800000 */
[----:B------:R-:W-:Y:S02]  /*0370*/  FSETP.GTU.FTZ.AND P0, PT, |R0|, +INF , PT ;  /* 0x7f8000000000780b */ /* 0x000fe40003f1c200 */
[----:B------:R-:W-:-:S04]  /*0380*/  FSETP.GTU.FTZ.AND P1, PT, |R3|, +INF , PT ;  /* 0x7f8000000300780b */ /* 0x000fc80003f3c200 */
[----:B------:R-:W-:-:S13]  /*0390*/  PLOP3.LUT P0, PT, P0, P1, PT, 0xf8, 0x8f ;  /* 0x00000000008f781c */ /* 0x000fda0000703f70 */
[----:B------:R-:W-:Y:S05]  /*03a0*/  @P0 BRA `(.L_x_47) ;  /* 0x00000004004c0947 */ /* 0x000fea0003800000 */
[----:B------:R-:W-:-:S13]  /*03b0*/  LOP3.LUT P0, RZ, R8, 0x7fffffff, R7, 0xc8, !PT ;  /* 0x7fffffff08ff7812 */ /* 0x000fda000780c807 */
[----:B------:R-:W-:Y:S05]  /*03c0*/  @!P0 BRA `(.L_x_48) ;  /* 0x00000004003c8947 */ /* 0x000fea0003800000 */
[C---:B------:R-:W-:Y:S02]  /*03d0*/  FSETP.NEU.FTZ.AND P2, PT, |R0|.reuse, +INF , PT ;  /* 0x7f8000000000780b */ /* 0x040fe40003f5d200 */
[----:B------:R-:W-:Y:S02]  /*03e0*/  FSETP.NEU.FTZ.AND P1, PT, |R3|, +INF , PT ;  /* 0x7f8000000300780b */ /* 0x000fe40003f3d200 */
[----:B------:R-:W-:-:S11]  /*03f0*/  FSETP.NEU.FTZ.AND P0, PT, |R0|, +INF , PT ;  /* 0x7f8000000000780b */ /* 0x000fd60003f1d200 */
[----:B------:R-:W-:Y:S05]  /*0400*/  @!P1 BRA !P2, `(.L_x_48) ;  /* 0x00000004002c9947 */ /* 0x000fea0005000000 */
[----:B------:R-:W-:-:S04]  /*0410*/  LOP3.LUT P2, RZ, R7, 0x7fffffff, RZ, 0xc0, !PT ;  /* 0x7fffffff07ff7812 */ /* 0x000fc8000784c0ff */
[----:B------:R-:W-:-:S13]  /*0420*/  PLOP3.LUT P1, PT, P1, P2, PT, 0x2f, 0xf2 ;  /* 0x0000000000f2781c */ /* 0x000fda0000f24577 */
[----:B------:R-:W-:Y:S05]  /*0430*/  @P1 BRA `(.L_x_49) ;  /* 0x0000000400181947 */ /* 0x000fea0003800000 */
[----:B------:R-:W-:-:S04]  /*0440*/  LOP3.LUT P1, RZ, R8, 0x7fffffff, RZ, 0xc0, !PT ;  /* 0x7fffffff08ff7812 */ /* 0x000fc8000782c0ff */
[----:B------:R-:W-:-:S13]  /*0450*/  PLOP3.LUT P0, PT, P0, P1, PT, 0x2f, 0xf2 ;  /* 0x0000000000f2781c */ /* 0x000fda0000702577 */
[----:B------:R-:W-:Y:S05]  /*0460*/  @P0 BRA `(.L_x_50) ;  /* 0x0000000400000947 */ /* 0x000fea0003800000 */
[----:B------:R-:W-:Y:S02]  /*0470*/  ISETP.GE.AND P0, PT, R10, RZ, PT ;  /* 0x000000ff0a00720c */ /* 0x000fe40003f06270 */
[----:B------:R-:W-:-:S11]  /*0480*/  ISETP.GE.AND P1, PT, R11, RZ, PT ;  /* 0x000000ff0b00720c */ /* 0x000fd60003f26270 */
[----:B------:R-:W-:Y:S02]  /*0490*/  @P0 IMAD.MOV.U32 R9, RZ, RZ, RZ ;  /* 0x000000ffff090224 */ /* 0x000fe400078e00ff */
[----:B------:R-:W-:Y:S01]  /*04a0*/  @!P0 FFMA R7, R0, 1.84467440737095516160e+19, RZ ;  /* 0x5f80000000078823 */ /* 0x000fe200000000ff */
[----:B------:R-:W-:Y:S02]  /*04b0*/  @!P0 IMAD.MOV.U32 R9, RZ, RZ, -0x40 ;  /* 0xffffffc0ff098424 */ /* 0x000fe400078e00ff */
[----:B------:R-:W-:-:S03]  /*04c0*/  @!P1 FFMA R8, R3, 1.84467440737095516160e+19, RZ ;  /* 0x5f80000003089823 */ /* 0x000fc600000000ff */
[----:B------:R-:W-:-:S07]  /*04d0*/  @!P1 IADD3 R9, PT, PT, R9, 0x40, RZ ;  /* 0x0000004009099810 */ /* 0x000fce0007ffe0ff */
.L_x_46:
[----:B------:R-:W-:Y:S01]  /*04e0*/  LEA R3, R6, 0xc0800000, 0x17 ;  /* 0xc080000006037811 */ /* 0x000fe200078eb8ff */
[----:B------:R-:W-:Y:S01]  /*04f0*/  VIADD R5, R5, 0xffffff81 ;  /* 0xffffff8105057836 */ /* 0x000fe20000000000 */
[----:B------:R-:W-:Y:S03]  /*0500*/  BSSY.RECONVERGENT B2, `(.L_x_51) ;  /* 0x0000035000027945 */ /* 0x000fe60003800200 */
[----:B------:R-:W-:Y:S01]  /*0510*/  IMAD.IADD R3, R8, 0x1, -R3 ;  /* 0x0000000108037824 */ /* 0x000fe200078e0a03 */
[C---:B------:R-:W-:Y:S01]  /*0520*/  IADD3 R6, PT, PT, R5.reuse, 0x7f, -R6 ;  /* 0x0000007f05067810 */ /* 0x040fe20007ffe806 */
[----:B------:R-:W-:Y:S02]  /*0530*/  IMAD R0, R5, -0x800000, R7 ;  /* 0xff80000005007824 */ /* 0x000fe400078e0207 */
[----:B------:R-:W0:Y:S01]  /*0540*/  MUFU.RCP R8, R3 ;  /* 0x0000000300087308 */ /* 0x000e220000001000 */
[----:B------:R-:W-:Y:S01]  /*0550*/  FADD.FTZ R11, -R3, -RZ ;  /* 0x800000ff030b7221 */ /* 0x000fe20000010100 */
[----:B------:R-:W-:-:S03]  /*0560*/  IMAD.IADD R6, R6, 0x1, R9 ;  /* 0x0000000106067824 */ /* 0x000fc600078e0209 */
[----:B0-----:R-:W-:-:S04]  /*0570*/  FFMA R13, R8, R11, 1 ;  /* 0x3f800000080d7423 */ /* 0x001fc8000000000b */
[----:B------:R-:W-:-:S04]  /*0580*/  FFMA R10, R8, R13, R8 ;  /* 0x0000000d080a7223 */ /* 0x000fc80000000008 */
[----:B------:R-:W-:-:S04]  /*0590*/  FFMA R7, R0, R10, RZ ;  /* 0x0000000a00077223 */ /* 0x000fc800000000ff */
[----:B------:R-:W-:-:S04]  /*05a0*/  FFMA R8, R11, R7, R0 ;  /* 0x000000070b087223 */ /* 0x000fc80000000000 */
[----:B------:R-:W-:-:S04]  /*05b0*/  FFMA R7, R10, R8, R7 ;  /* 0x000000080a077223 */ /* 0x000fc80000000007 */
[----:B------:R-:W-:-:S04]  /*05c0*/  FFMA R8, R11, R7, R0 ;  /* 0x000000070b087223 */ /* 0x000fc80000000000 */
[----:B------:R-:W-:-:S05]  /*05d0*/  FFMA R0, R10, R8, R7 ;  /* 0x000000080a007223 */ /* 0x000fca0000000007 */
[----:B------:R-:W-:-:S04]  /*05e0*/  SHF.R.U32.HI R3, RZ, 0x17, R0 ;  /* 0x00000017ff037819 */ /* 0x000fc80000011600 */
[----:B------:R-:W-:-:S05]  /*05f0*/  LOP3.LUT R3, R3, 0xff, RZ, 0xc0, !PT ;  /* 0x000000ff03037812 */ /* 0x000fca00078ec0ff */
[----:B------:R-:W-:-:S04]  /*0600*/  IMAD.IADD R9, R3, 0x1, R6 ;  /* 0x0000000103097824 */ /* 0x000fc800078e0206 */
[----:B------:R-:W-:-:S05]  /*0610*/  VIADD R3, R9, 0xffffffff ;  /* 0xffffffff09037836 */ /* 0x000fca0000000000 */
[----:B------:R-:W-:-:S13]  /*0620*/  ISETP.GE.U32.AND P0, PT, R3, 0xfe, PT ;  /* 0x000000fe0300780c */ /* 0x000fda0003f06070 */
[----:B------:R-:W-:Y:S05]  /*0630*/  @!P0 BRA `(.L_x_52) ;  /* 0x0000000000808947 */ /* 0x000fea0003800000 */
[----:B------:R-:W-:-:S13]  /*0640*/  ISETP.GT.AND P0, PT, R9, 0xfe, PT ;  /* 0x000000fe0900780c */ /* 0x000fda0003f04270 */
[----:B------:R-:W-:Y:S05]  /*0650*/  @P0 BRA `(.L_x_53) ;  /* 0x00000000006c0947 */ /* 0x000fea0003800000 */
[----:B------:R-:W-:-:S13]  /*0660*/  ISETP.GE.AND P0, PT, R9, 0x1, PT ;  /* 0x000000010900780c */ /* 0x000fda0003f06270 */
[----:B------:R-:W-:Y:S05]  /*0670*/  @P0 BRA `(.L_x_54) ;  /* 0x0000000000740947 */ /* 0x000fea0003800000 */
[----:B------:R-:W-:Y:S02]  /*0680*/  ISETP.GE.AND P0, PT, R9, -0x18, PT ;  /* 0xffffffe80900780c */ /* 0x000fe40003f06270 */
[----:B------:R-:W-:-:S11]  /*0690*/  LOP3.LUT R0, R0, 0x80000000, RZ, 0xc0, !PT ;  /* 0x8000000000007812 */ /* 0x000fd600078ec0ff */
[----:B------:R-:W-:Y:S05]  /*06a0*/  @!P0 BRA `(.L_x_54) ;  /* 0x0000000000688947 */ /* 0x000fea0003800000 */
[CCC-:B------:R-:W-:Y:S01]  /*06b0*/  FFMA.RZ R3, R10.reuse, R8.reuse, R7.reuse ;  /* 0x000000080a037223 */ /* 0x1c0fe2000000c007 */
[CCC-:B------:R-:W-:Y:S01]  /*06c0*/  FFMA.RM R6, R10.reuse, R8.reuse, R7.reuse ;  /* 0x000000080a067223 */ /* 0x1c0fe20000004007 */
[C---:B------:R-:W-:Y:S02]  /*06d0*/  ISETP.NE.AND P2, PT, R9.reuse, RZ, PT ;  /* 0x000000ff0900720c */ /* 0x040fe40003f45270 */
[----:B------:R-:W-:Y:S02]  /*06e0*/  ISETP.NE.AND P1, PT, R9, RZ, PT ;  /* 0x000000ff0900720c */ /* 0x000fe40003f25270 */
[----:B------:R-:W-:Y:S01]  /*06f0*/  LOP3.LUT R5, R3, 0x7fffff, RZ, 0xc0, !PT ;  /* 0x007fffff03057812 */ /* 0x000fe200078ec0ff */
[----:B------:R-:W-:Y:S01]  /*0700*/  FFMA.RP R3, R10, R8, R7 ;  /* 0x000000080a037223 */ /* 0x000fe20000008007 */
[----:B------:R-:W-:Y:S01]  /*0710*/  IADD3 R8, PT, PT, R9, 0x20, RZ ;  /* 0x0000002009087810 */ /* 0x000fe20007ffe0ff */
[----:B------:R-:W-:Y:S01]  /*0720*/  IMAD.MOV R7, RZ, RZ, -R9 ;  /* 0x000000ffff077224 */ /* 0x000fe200078e0a09 */
[----:B------:R-:W-:-:S02]  /*0730*/  LOP3.LUT R5, R5, 0x800000, RZ, 0xfc, !PT ;  /* 0x0080000005057812 */ /* 0x000fc400078efcff */
[----:B------:R-:W-:Y:S02]  /*0740*/  FSETP.NEU.FTZ.AND P0, PT, R3, R6, PT ;  /* 0x000000060300720b */ /* 0x000fe40003f1d000 */
[----:B------:R-:W-:Y:S02]  /*0750*/  SHF.L.U32 R8, R5, R8, RZ ;  /* 0x0000000805087219 */ /* 0x000fe400000006ff */
[----:B------:R-:W-:Y:S02]  /*0760*/  SEL R6, R7, RZ, P2 ;  /* 0x000000ff07067207 */ /* 0x000fe40001000000 */
[----:B------:R-:W-:Y:S02]  /*0770*/  ISETP.NE.AND P1, PT, R8, RZ, P1 ;  /* 0x000000ff0800720c */ /* 0x000fe40000f25270 */
[----:B------:R-:W-:Y:S02]  /*0780*/  SHF.R.U32.HI R6, RZ, R6, R5 ;  /* 0x00000006ff067219 */ /* 0x000fe40000011605 */
[----:B------:R-:W-:-:S02]  /*0790*/  PLOP3.LUT P0, PT, P0, P1, PT, 0xf8, 0x8f ;  /* 0x00000000008f781c */ /* 0x000fc40000703f70 */
[----:B------:R-:W-:Y:S02]  /*07a0*/  SHF.R.U32.HI R8, RZ, 0x1, R6 ;  /* 0x00000001ff087819 */ /* 0x000fe40000011606 */
[----:B------:R-:W-:-:S04]  /*07b0*/  SEL R3, RZ, 0x1, !P0 ;  /* 0x00000001ff037807 */ /* 0x000fc80004000000 */
[----:B------:R-:W-:-:S04]  /*07c0*/  LOP3.LUT R3, R3, 0x1, R8, 0xf8, !PT ;  /* 0x0000000103037812 */ /* 0x000fc800078ef808 */
[----:B------:R-:W-:-:S05]  /*07d0*/  LOP3.LUT R3, R3, R6, RZ, 0xc0, !PT ;  /* 0x0000000603037212 */ /* 0x000fca00078ec0ff */
[----:B------:R-:W-:-:S05]  /*07e0*/  IMAD.IADD R3, R8, 0x1, R3 ;  /* 0x0000000108037824 */ /* 0x000fca00078e0203 */
[----:B------:R-:W-:Y:S01]  /*07f0*/  LOP3.LUT R0, R3, R0, RZ, 0xfc, !PT ;  /* 0x0000000003007212 */ /* 0x000fe200078efcff */
[----:B------:R-:W-:Y:S06]  /*0800*/  BRA `(.L_x_54) ;  /* 0x0000000000107947 */ /* 0x000fec0003800000 */
.L_x_53:
[----:B------:R-:W-:-:S04]  /*0810*/  LOP3.LUT R0, R0, 0x80000000, RZ, 0xc0, !PT ;  /* 0x8000000000007812 */ /* 0x000fc800078ec0ff */
[----:B------:R-:W-:Y:S01]  /*0820*/  LOP3.LUT R0, R0, 0x7f800000, RZ, 0xfc, !PT ;  /* 0x7f80000000007812 */ /* 0x000fe200078efcff */
[----:B------:R-:W-:Y:S06]  /*0830*/  BRA `(.L_x_54) ;  /* 0x0000000000047947 */ /* 0x000fec0003800000 */
.L_x_52:
[----:B------:R-:W-:-:S07]  /*0840*/  IMAD R0, R6, 0x800000, R0 ;  /* 0x0080000006007824 */ /* 0x000fce00078e0200 */
.L_x_54:
[----:B------:R-:W-:Y:S05]  /*0850*/  BSYNC.RECONVERGENT B2 ;  /* 0x0000000000027941 */ /* 0x000fea0003800200 */
.L_x_51:
[----:B------:R-:W-:Y:S05]  /*0860*/  BRA `(.L_x_55) ;  /* 0x0000000000207947 */ /* 0x000fea0003800000 */
.L_x_50:
[----:B------:R-:W-:-:S04]  /*0870*/  LOP3.LUT R0, R8, 0x80000000, R7, 0x48, !PT ;  /* 0x8000000008007812 */ /* 0x000fc800078e4807 */
[----:B------:R-:W-:Y:S01]  /*0880*/  LOP3.LUT R0, R0, 0x7f800000, RZ, 0xfc, !PT ;  /* 0x7f80000000007812 */ /* 0x000fe200078efcff */
[----:B------:R-:W-:Y:S06]  /*0890*/  BRA `(.L_x_55) ;  /* 0x0000000000147947 */ /* 0x000fec0003800000 */
.L_x_49:
[----:B------:R-:W-:Y:S01]  /*08a0*/  LOP3.LUT R0, R8, 0x80000000, R7, 0x48, !PT ;  /* 0x8000000008007812 */ /* 0x000fe200078e4807 */
[----:B------:R-:W-:Y:S06]  /*08b0*/  BRA `(.L_x_55) ;  /* 0x00000000000c7947 */ /* 0x000fec0003800000 */
.L_x_48:
[----:B------:R-:W0:Y:S01]  /*08c0*/  MUFU.RSQ R0, -QNAN ;  /* 0xffc0000000007908 */ /* 0x000e220000001400 */
[----:B------:R-:W-:Y:S05]  /*08d0*/  BRA `(.L_x_55) ;  /* 0x0000000000047947 */ /* 0x000fea0003800000 */
.L_x_47:
[----:B------:R-:W-:-:S07]  /*08e0*/  FADD.FTZ R0, R0, R3 ;  /* 0x0000000300007221 */ /* 0x000fce0000010000 */
.L_x_55:
[----:B------:R-:W-:Y:S05]  /*08f0*/  BSYNC.RECONVERGENT B1 ;  /* 0x0000000000017941 */ /* 0x000fea0003800200 */
.L_x_45:
[----:B------:R-:W-:-:S04]  /*0900*/  IMAD.MOV.U32 R5, RZ, RZ, 0x0 ;  /* 0x00000000ff057424 */ /* 0x000fc800078e00ff */
[----:B0-----:R-:W-:Y:S05]  /*0910*/  RET.REL.NODEC R4 `(silu_forward) ;  /* 0xfffffff404b87950 */ /* 0x001fea0003c3ffff */
.L_x_56:
        /* <DEDUP_REMOVED lines=14> */
.L_x_98:


//--------------------- .text.tanh_backward_temp  --------------------------
	.section	.text.tanh_backward_temp,"ax",@progbits
	.align	128
        .global         tanh_backward_temp
        .type           tanh_backward_temp,@function
        .size           tanh_backward_temp,(.L_x_110 - tanh_backward_temp)
        .other          tanh_backward_temp,@"STO_CUDA_ENTRY STV_DEFAULT"
tanh_backward_temp:
.text.tanh_backward_temp:
        /* <DEDUP_REMOVED lines=17> */
[----:B--2---:R-:W-:-:S06]  /*0110*/  IMAD.WIDE R2, R9, 0x4, R2 ;  /* 0x0000000409027825 */ /* 0x004fcc00078e0202 */
[----:B------:R-:W2:Y:S01]  /*0120*/  LDG.E R2, desc[UR4][R2.64] ;  /* 0x0000000402027981 */ /* 0x000ea2000c1e1900 */
[----:B---3--:R-:W-:-:S05]  /*0130*/  IMAD.WIDE R6, R9, 0x4, R6 ;  /* 0x0000000409067825 */ /* 0x008fca00078e0206 */
[----:B------:R-:W2:Y:S01]  /*0140*/  LDG.E R11, desc[UR4][R6.64] ;  /* 0x00000004060b7981 */ /* 0x000ea2000c1e1900 */
[----:B----4-:R-:W-:-:S04]  /*0150*/  FFMA R9, -R4, R4, 1 ;  /* 0x3f80000004097423 */ /* 0x010fc80000000104 */
[----:B--2---:R-:W-:-:S05]  /*0160*/  FFMA R9, R2, R9, R11 ;  /* 0x0000000902097223 */ /* 0x004fca000000000b */
[----:B------:R-:W-:Y:S01]  /*0170*/  STG.E desc[UR4][R6.64], R9 ;  /* 0x0000000906007986 */ /* 0x000fe2000c101904 */
[----:B------:R-:W-:Y:S05]  /*0180*/  EXIT ;  /* 0x000000000000794d */ /* 0x000fea0003800000 */
.L_x_57:
        /* <DEDUP_REMOVED lines=15> */
.L_x_110:


//--------------------- .text.tanh_backward       --------------------------
	.section	.text.tanh_backward,"ax",@progbits
	.align	128
        .global         tanh_backward
        .type           tanh_backward,@function
        .size           tanh_backward,(.L_x_111 - tanh_backward)
        .other          tanh_backward,@"STO_CUDA_ENTRY STV_DEFAULT"
tanh_backward:
.text.tanh_backward:
        /* <DEDUP_REMOVED lines=19> */
[----:B---3--:R-:W-:-:S04]  /*0130*/  IMAD.WIDE R6, R9, 0x4, R6 ;  /* 0x0000000409067825 */ /* 0x008fc800078e0206 */
[----:B----4-:R-:W-:-:S04]  /*0140*/  FFMA R11, -R4, R4, 1 ;  /* 0x3f800000040b7423 */ /* 0x010fc80000000104 */
[----:B--2---:R-:W-:-:S05]  /*0150*/  FMUL R11, R2, R11 ;  /* 0x0000000b020b7220 */ /* 0x004fca0000400000 */
[----:B------:R-:W-:Y:S01]  /*0160*/  STG.E desc[UR4][R6.64], R11 ;  /* 0x0000000b06007986 */ /* 0x000fe2000c101904 */
[----:B------:R-:W-:Y:S05]  /*0170*/  EXIT ;  /* 0x000000000000794d */ /* 0x000fea0003800000 */
.L_x_58:
        /* <DEDUP_REMOVED lines=16> */
.L_x_111:


//--------------------- .text.tanh_forward        --------------------------
	.section	.text.tanh_forward,"ax",@progbits
	.align	128
        .global         tanh_forward
        .type           tanh_forward,@function
        .size           tanh_forward,(.L_x_99 - tanh_forward)
        .other          tanh_forward,@"STO_CUDA_ENTRY STV_DEFAULT"
tanh_forward:
.text.tanh_forward:
        /* <DEDUP_REMOVED lines=15> */
[----:B------:R-:W-:Y:S01]  /*00f0*/  IMAD.MOV.U32 R3, RZ, RZ, 0x3bbb989d ;  /* 0x3bbb989dff037424 */ /* 0x000fe200078e00ff */
[----:B------:R-:W-:Y:S01]  /*0100*/  BSSY.RECONVERGENT B0, `(.L_x_59) ;  /* 0x000001e000007945 */ /* 0x000fe20003800200 */
[----:B------:R-:W-:Y:S02]  /*0110*/  IMAD.MOV.U32 R7, RZ, RZ, 0x437c0000 ;  /* 0x437c0000ff077424 */ /* 0x000fe400078e00ff */
[----:B--2---:R-:W-:-:S04]  /*0120*/  FFMA.SAT R0, R4, -R3, 0.5 ;  /* 0x3f00000004007423 */ /* 0x004fc80000002803 */
[----:B------:R-:W-:Y:S01]  /*0130*/  FFMA.RM R6, R0, R7, 12582913 ;  /* 0x4b40000100067423 */ /* 0x000fe20000004007 */
[----:B------:R-:W-:-:S03]  /*0140*/  FFMA.SAT R0, R4, R3, 0.5 ;  /* 0x3f00000004007423 */ /* 0x000fc60000002003 */
[----:B------:R-:W-:Y:S01]  /*0150*/  FADD R3, R6, -12583039 ;  /* 0xcb40007f06037421 */ /* 0x000fe20000000000 */
[----:B------:R-:W-:Y:S01]  /*0160*/  FFMA.RM R0, R0, R7, 12582913 ;  /* 0x4b40000100007423 */ /* 0x000fe20000004007 */
[----:B------:R-:W-:Y:S02]  /*0170*/  IMAD.SHL.U32 R6, R6, 0x800000, RZ ;  /* 0x0080000006067824 */ /* 0x000fe400078e00ff */
[----:B------:R-:W-:Y:S01]  /*0180*/  FFMA R7, R4, -1.4426950216293334961, -R3 ;  /* 0xbfb8aa3b04077823 */ /* 0x000fe20000000803 */
[C---:B------:R-:W-:Y:S01]  /*0190*/  FADD R3, R0.reuse, -12583039 ;  /* 0xcb40007f00037421 */ /* 0x040fe20000000000 */
[----:B------:R-:W-:Y:S02]  /*01a0*/  SHF.L.U32 R0, R0, 0x17, RZ ;  /* 0x0000001700007819 */ /* 0x000fe400000006ff */
[C---:B------:R-:W-:Y:S01]  /*01b0*/  FFMA R7, R4.reuse, -1.925963033500011079e-08, R7 ;  /* 0xb2a5706004077823 */ /* 0x040fe20000000007 */
[----:B------:R-:W-:-:S04]  /*01c0*/  FFMA R3, R4, 1.4426950216293334961, -R3 ;  /* 0x3fb8aa3b04037823 */ /* 0x000fc80000000803 */
[----:B------:R-:W-:Y:S01]  /*01d0*/  FFMA R3, R4, 1.925963033500011079e-08, R3 ;  /* 0x32a5706004037823 */ /* 0x000fe20000000003 */
[----:B------:R-:W0:Y:S08]  /*01e0*/  MUFU.EX2 R7, R7 ;  /* 0x0000000700077308 */ /* 0x000e300000000800 */
[----:B------:R-:W1:Y:S01]  /*01f0*/  MUFU.EX2 R3, R3 ;  /* 0x0000000300037308 */ /* 0x000e620000000800 */
[----:B0-----:R-:W-:-:S04]  /*0200*/  FMUL R5, R6, R7 ;  /* 0x0000000706057220 */ /* 0x001fc80000400000 */
[CCC-:B-1----:R-:W-:Y:S01]  /*0210*/  FFMA R9, R0.reuse, R3.reuse, R5.reuse ;  /* 0x0000000300097223 */ /* 0x1c2fe20000000005 */
[----:B------:R-:W-:-:S03]  /*0220*/  FFMA R0, R0, R3, -R5 ;  /* 0x0000000300007223 */ /* 0x000fc60000000805 */
        /* <DEDUP_REMOVED lines=9> */
[----:B------:R-:W-:Y:S05]  /*02c0*/  CALL.REL.NOINC `($__internal_6_$__cuda_sm3x_div_rn_noftz_f32_slowpath) ;  /* 0x0000000000187944 */ /* 0x000fea0003c00000 */
[----:B------:R-:W-:-:S07]  /*02d0*/  IMAD.MOV.U32 R11, RZ, RZ, R0 ;  /* 0x000000ffff0b7224 */ /* 0x000fce00078e0000 */
.L_x_60:
[----:B------:R-:W-:Y:S05]  /*02e0*/  BSYNC.RECONVERGENT B0 ;  /* 0x0000000000007941 */ /* 0x000fea0003800200 */
.L_x_59:
[----:B------:R-:W0:Y:S02]  /*02f0*/  LDC.64 R4, c[0x0][0x388] ;  /* 0x0000e200ff047b82 */ /* 0x000e240000000a00 */
[----:B0-----:R-:W-:-:S05]  /*0300*/  IMAD.WIDE R2, R2, 0x4, R4 ;  /* 0x0000000402027825 */ /* 0x001fca00078e0204 */
[----:B------:R-:W-:Y:S01]  /*0310*/  STG.E desc[UR4][R2.64], R11 ;  /* 0x0000000b02007986 */ /* 0x000fe2000c101904 */
[----:B------:R-:W-:Y:S05]  /*0320*/  EXIT ;  /* 0x000000000000794d */ /* 0x000fea0003800000 */
        .weak           $__internal_6_$__cuda_sm3x_div_rn_noftz_f32_slowpath
        .type           $__internal_6_$__cuda_sm3x_div_rn_noftz_f32_slowpath,@function
        .size           $__internal_6_$__cuda_sm3x_div_rn_noftz_f32_slowpath,(.L_x_99 - $__internal_6_$__cuda_sm3x_div_rn_noftz_f32_slowpath)
$__internal_6_$__cuda_sm3x_div_rn_noftz_f32_slowpath:
[----:B------:R-:W-:Y:S01]  /*0330*/  SHF.R.U32.HI R5, RZ, 0x17, R9 ;  /* 0x00000017ff057819 */ /* 0x000fe20000011609 */
[----:B------:R-:W-:Y:S01]  /*0340*/  BSSY.RECONVERGENT B1, `(.L_x_61) ;  /* 0x0000064000017945 */ /* 0x000fe20003800200 */
[----:B------:R-:W-:Y:S02]  /*0350*/  SHF.R.U32.HI R3, RZ, 0x17, R0 ;  /* 0x00000017ff037819 */ /* 0x000fe40000011600 */
[----:B------:R-:W-:Y:S02]  /*0360*/  LOP3.LUT R6, R5, 0xff, RZ, 0xc0, !PT ;  /* 0x000000ff05067812 */ /* 0x000fe400078ec0ff */
[----:B------:R-:W-:Y:S02]  /*0370*/  LOP3.LUT R5, R3, 0xff, RZ, 0xc0, !PT ;  /* 0x000000ff03057812 */ /* 0x000fe400078ec0ff */
[----:B------:R-:W-:Y:S01]  /*0380*/  MOV R7, R0 ;  /* 0x0000000000077202 */ /* 0x000fe20000000f00 */
[----:B------:R-:W-:Y:S02]  /*0390*/  VIADD R11, R6, 0xffffffff ;  /* 0xffffffff060b7836 */ /* 0x000fe40000000000 */
[----:B------:R-:W-:-:S03]  /*03a0*/  VIADD R10, R5, 0xffffffff ;  /* 0xffffffff050a7836 */ /* 0x000fc60000000000 */
[----:B------:R-:W-:-:S04]  /*03b0*/  ISETP.GT.U32.AND P0, PT, R11, 0xfd, PT ;  /* 0x000000fd0b00780c */ /* 0x000fc80003f04070 */
[----:B------:R-:W-:-:S13]  /*03c0*/  ISETP.GT.U32.OR P0, PT, R10, 0xfd, P0 ;  /* 0x000000fd0a00780c */ /* 0x000fda0000704470 */
[----:B------:R-:W-:Y:S01]  /*03d0*/  @!P0 IMAD.MOV.U32 R8, RZ, RZ, RZ ;  /* 0x000000ffff088224 */ /* 0x000fe200078e00ff */
[----:B------:R-:W-:Y:S06]  /*03e0*/  @!P0 BRA `(.L_x_62) ;  /* 0x0000000000608947 */ /* 0x000fec0003800000 */
[----:B------:R-:W-:Y:S01]  /*03f0*/  FSETP.GTU.FTZ.AND P0, PT, |R0|, +INF , PT ;  /* 0x7f8000000000780b */ /* 0x000fe20003f1c200 */
[----:B------:R-:W-:Y:S01]  /*0400*/  IMAD.MOV.U32 R3, RZ, RZ, R9 ;  /* 0x000000ffff037224 */ /* 0x000fe200078e0009 */
        /* <DEDUP_REMOVED lines=17> */
[----:B------:R-:W-:Y:S01]  /*0520*/  @P0 IMAD.MOV.U32 R8, RZ, RZ, RZ ;  /* 0x000000ffff080224 */ /* 0x000fe200078e00ff */
[----:B------:R-:W-:Y:S01]  /*0530*/  @!P0 MOV R8, 0xffffffc0 ;  /* 0xffffffc000088802 */ /* 0x000fe20000000f00 */
[----:B------:R-:W-:Y:S01]  /*0540*/  @!P0 FFMA R7, R0, 1.84467440737095516160e+19, RZ ;  /* 0x5f80000000078823 */ /* 0x000fe200000000ff */
[----:B------:R-:W-:-:S03]  /*0550*/  @!P1 FFMA R9, R3, 1.84467440737095516160e+19, RZ ;  /* 0x5f80000003099823 */ /* 0x000fc600000000ff */
[----:B------:R-:W-:-:S07]  /*0560*/  @!P1 VIADD R8, R8, 0x40 ;  /* 0x0000004008089836 */ /* 0x000fce0000000000 */
.L_x_62:
[----:B------:R-:W-:Y:S01]  /*0570*/  LEA R0, R6, 0xc0800000, 0x17 ;  /* 0xc080000006007811 */ /* 0x000fe200078eb8ff */
[----:B------:R-:W-:Y:S01]  /*0580*/  VIADD R5, R5, 0xffffff81 ;  /* 0xffffff8105057836 */ /* 0x000fe20000000000 */
[----:B------:R-:W-:Y:S03]  /*0590*/  BSSY.RECONVERGENT B2, `(.L_x_67) ;  /* 0x0000035000027945 */ /* 0x000fe60003800200 */
[----:B------:R-:W-:Y:S02]  /*05a0*/  IMAD.IADD R9, R9, 0x1, -R0 ;  /* 0x0000000109097824 */ /* 0x000fe400078e0a00 */
[C---:B------:R-:W-:Y:S01]  /*05b0*/  IMAD R0, R5.reuse, -0x800000, R7 ;  /* 0xff80000005007824 */ /* 0x040fe200078e0207 */
[----:B------:R-:W-:Y:S01]  /*05c0*/  IADD3 R5, PT, PT, R5, 0x7f, -R6 ;  /* 0x0000007f05057810 */ /* 0x000fe20007ffe806 */
[----:B------:R-:W0:Y:S01]  /*05d0*/  MUFU.RCP R3, R9 ;  /* 0x0000000900037308 */ /* 0x000e220000001000 */
[----:B------:R-:W-:-:S02]  /*05e0*/  FADD.FTZ R11, -R9, -RZ ;  /* 0x800000ff090b7221 */ /* 0x000fc40000010100 */
[----:B------:R-:W-:Y:S02]  /*05f0*/  IADD3 R5, PT, PT, R5, R8, RZ ;  /* 0x0000000805057210 */ /* 0x000fe40007ffe0ff */
        /* <DEDUP_REMOVED lines=21> */
[C---:B------:R-:W-:Y:S01]  /*0750*/  IADD3 R8, PT, PT, R9.reuse, 0x20, RZ ;  /* 0x0000002009087810 */ /* 0x040fe20007ffe0ff */
[CCC-:B------:R-:W-:Y:S01]  /*0760*/  FFMA.RM R6, R12.reuse, R10.reuse, R7.reuse ;  /* 0x0000000a0c067223 */ /* 0x1c0fe20000004007 */
[----:B------:R-:W-:Y:S02]  /*0770*/  ISETP.NE.AND P2, PT, R9, RZ, PT ;  /* 0x000000ff0900720c */ /* 0x000fe40003f45270 */
[----:B------:R-:W-:Y:S01]  /*0780*/  LOP3.LUT R5, R3, 0x7fffff, RZ, 0xc0, !PT ;  /* 0x007fffff03057812 */ /* 0x000fe200078ec0ff */
[----:B------:R-:W-:Y:S01]  /*0790*/  FFMA.RP R3, R12, R10, R7 ;  /* 0x0000000a0c037223 */ /* 0x000fe20000008007 */
[----:B------:R-:W-:Y:S01]  /*07a0*/  IMAD.MOV R7, RZ, RZ, -R9 ;  /* 0x000000ffff077224 */ /* 0x000fe200078e0a09 */
[----:B------:R-:W-:Y:S02]  /*07b0*/  ISETP.NE.AND P1, PT, R9, RZ, PT ;  /* 0x000000ff0900720c */ /* 0x000fe40003f25270 */
        /* <DEDUP_REMOVED lines=14> */
.L_x_69:
[----:B------:R-:W-:-:S04]  /*08a0*/  LOP3.LUT R0, R0, 0x80000000, RZ, 0xc0, !PT ;  /* 0x8000000000007812 */ /* 0x000fc800078ec0ff */
[----:B------:R-:W-:Y:S01]  /*08b0*/  LOP3.LUT R0, R0, 0x7f800000, RZ, 0xfc, !PT ;  /* 0x7f80000000007812 */ /* 0x000fe200078efcff */
[----:B------:R-:W-:Y:S06]  /*08c0*/  BRA `(.L_x_70) ;  /* 0x0000000000047947 */ /* 0x000fec0003800000 */
.L_x_68:
[----:B------:R-:W-:-:S07]  /*08d0*/  LEA R0, R5, R0, 0x17 ;  /* 0x0000000005007211 */ /* 0x000fce00078eb8ff */
.L_x_70:
[----:B------:R-:W-:Y:S05]  /*08e0*/  BSYNC.RECONVERGENT B2 ;  /* 0x0000000000027941 */ /* 0x000fea0003800200 */
.L_x_67:
[----:B------:R-:W-:Y:S05]  /*08f0*/  BRA `(.L_x_71) ;  /* 0x0000000000207947 */ /* 0x000fea0003800000 */
.L_x_66:
[----:B------:R-:W-:-:S04]  /*0900*/  LOP3.LUT R0, R9, 0x80000000, R7, 0x48, !PT ;  /* 0x8000000009007812 */ /* 0x000fc800078e4807 */
[----:B------:R-:W-:Y:S01]  /*0910*/  LOP3.LUT R0, R0, 0x7f800000, RZ, 0xfc, !PT ;  /* 0x7f80000000007812 */ /* 0x000fe200078efcff */
[----:B------:R-:W-:Y:S06]  /*0920*/  BRA `(.L_x_71) ;  /* 0x0000000000147947 */ /* 0x000fec0003800000 */
.L_x_65:
[----:B------:R-:W-:Y:S01]  /*0930*/  LOP3.LUT R0, R9, 0x80000000, R7, 0x48, !PT ;  /* 0x8000000009007812 */ /* 0x000fe200078e4807 */
[----:B------:R-:W-:Y:S06]  /*0940*/  BRA `(.L_x_71) ;  /* 0x00000000000c7947 */ /* 0x000fec0003800000 */
.L_x_64:
[----:B------:R-:W0:Y:S01]  /*0950*/  MUFU.RSQ R0, -QNAN ;  /* 0xffc0000000007908 */ /* 0x000e220000001400 */
[----:B------:R-:W-:Y:S05]  /*0960*/  BRA `(.L_x_71) ;  /* 0x0000000000047947 */ /* 0x000fea0003800000 */
.L_x_63:
[----:B------:R-:W-:-:S07]  /*0970*/  FADD.FTZ R0, R0, R3 ;  /* 0x0000000300007221 */ /* 0x000fce0000010000 */
.L_x_71:
[----:B------:R-:W-:Y:S05]  /*0980*/  BSYNC.RECONVERGENT B1 ;  /* 0x0000000000017941 */ /* 0x000fea0003800200 */
.L_x_61:
[----:B------:R-:W-:-:S04]  /*0990*/  IMAD.MOV.U32 R5, RZ, RZ, 0x0 ;  /* 0x00000000ff057424 */ /* 0x000fc800078e00ff */
[----:B0-----:R-:W-:Y:S05]  /*09a0*/  RET.REL.NODEC R4 `(tanh_forward) ;  /* 0xfffffff404947950 */ /* 0x001fea0003c3ffff */
.L_x_72:
        /* <DEDUP_REMOVED lines=13> */
.L_x_99:


//--------------------- .text.sigmod_backward_temp --------------------------
	.section	.text.sigmod_backward_temp,"ax",@progbits
	.align	128
        .global         sigmod_backward_temp
        .type           sigmod_backward_temp,@function
        .size           sigmod_backward_temp,(.L_x_113 - sigmod_backward_temp)
        .other          sigmod_backward_temp,@"STO_CUDA_ENTRY STV_DEFAULT"
sigmod_backward_temp:
.text.sigmod_backward_temp:
        /* <DEDUP_REMOVED lines=18> */
[----:B------:R-:W4:Y:S01]  /*0120*/  LDG.E R5, desc[UR4][R4.64] ;  /* 0x0000000404057981 */ /* 0x000f22000c1e1900 */
[----:B---3--:R-:W-:-:S05]  /*0130*/  IMAD.WIDE R6, R9, 0x4, R6 ;  /* 0x0000000409067825 */ /* 0x008fca00078e0206 */
[----:B------:R-:W2:Y:S01]  /*0140*/  LDG.E R11, desc[UR4][R6.64] ;  /* 0x00000004060b7981 */ /* 0x000ea2000c1e1900 */
[----:B----4-:R-:W-:Y:S01]  /*0150*/  FMUL R0, R2, R5 ;  /* 0x0000000502007220 */ /* 0x010fe20000400000 */
[----:B------:R-:W-:-:S04]  /*0160*/  FADD R9, -R5, 1 ;  /* 0x3f80000005097421 */ /* 0x000fc80000000100 */
[----:B--2---:R-:W-:-:S05]  /*0170*/  FFMA R9, R0, R9, R11 ;  /* 0x0000000900097223 */ /* 0x004fca000000000b */
[----:B------:R-:W-:Y:S01]  /*0180*/  STG.E desc[UR4][R6.64], R9 ;  /* 0x0000000906007986 */ /* 0x000fe2000c101904 */
[----:B------:R-:W-:Y:S05]  /*0190*/  EXIT ;  /* 0x000000000000794d */ /* 0x000fea0003800000 */
.L_x_73:
        /* <DEDUP_REMOVED lines=14> */
.L_x_113:


//--------------------- .text.sigmod_backward     --------------------------
	.section	.text.sigmod_backward,"ax",@progbits
	.align	128
        .global         sigmod_backward
        .type           sigmod_backward,@function
        .size           sigmod_backward,(.L_x_114 - sigmod_backward)
        .other          sigmod_backward,@"STO_CUDA_ENTRY STV_DEFAULT"
sigmod_backward:
.text.sigmod_backward:
        /* <DEDUP_REMOVED lines=19> */
[----:B---3--:R-:W-:-:S04]  /*0130*/  IMAD.WIDE R6, R9, 0x4, R6 ;  /* 0x0000000409067825 */ /* 0x008fc800078e0206 */
[----:B----4-:R-:W-:Y:S01]  /*0140*/  FMUL R0, R2, R5 ;  /* 0x0000000502007220 */ /* 0x010fe20000400000 */
[----:B------:R-:W-:-:S04]  /*0150*/  FADD R11, -R5, 1 ;  /* 0x3f800000050b7421 */ /* 0x000fc80000000100 */
[----:B------:R-:W-:-:S05]  /*0160*/  FMUL R11, R0, R11 ;  /* 0x0000000b000b7220 */ /* 0x000fca0000400000 */
[----:B------:R-:W-:Y:S01]  /*0170*/  STG.E desc[UR4][R6.64], R11 ;  /* 0x0000000b06007986 */ /* 0x000fe2000c101904 */
[----:B------:R-:W-:Y:S05]  /*0180*/  EXIT ;  /* 0x000000000000794d */ /* 0x000fea0003800000 */
.L_x_74:
        /* <DEDUP_REMOVED lines=15> */
.L_x_114:


//--------------------- .text.sigmod_forward      --------------------------
	.section	.text.sigmod_forward,"ax",@progbits
	.align	128
        .global         sigmod_forward
        .type           sigmod_forward,@function
        .size           sigmod_forward,(.L_x_100 - sigmod_forward)
        .other          sigmod_forward,@"STO_CUDA_ENTRY STV_DEFAULT"
sigmod_forward:
.text.sigmod_forward:
        /* <DEDUP_REMOVED lines=31> */
[----:B------:R-:W-:Y:S05]  /*01f0*/  CALL.REL.NOINC `($__internal_7_$__cuda_sm20_rcp_rn_f32_slowpath) ;  /* 0x0000000000287944 */ /* 0x000fea0003c00000 */
[----:B------:R-:W-:Y:S05]  /*0200*/  BRA `(.L_x_77) ;  /* 0x0000000000107947 */ /* 0x000fea0003800000 */
.L_x_76:
[----:B------:R-:W0:Y:S02]  /*0210*/  MUFU.RCP R7, R0 ;  /* 0x0000000000077308 */ /* 0x000e240000001000 */
[----:B0-----:R-:W-:-:S04]  /*0220*/  FFMA R2, R0, R7, -1 ;  /* 0xbf80000000027423 */ /* 0x001fc80000000007 */
[----:B------:R-:W-:-:S04]  /*0230*/  FADD.FTZ R2, -R2, -RZ ;  /* 0x800000ff02027221 */ /* 0x000fc80000010100 */
[----:B------:R-:W-:-:S07]  /*0240*/  FFMA R7, R7, R2, R7 ;  /* 0x0000000207077223 */ /* 0x000fce0000000007 */
.L_x_77:
[----:B------:R-:W-:Y:S05]  /*0250*/  BSYNC.RECONVERGENT B0 ;  /* 0x0000000000007941 */ /* 0x000fea0003800200 */
.L_x_75:
[----:B------:R-:W0:Y:S02]  /*0260*/  LDC.64 R4, c[0x0][0x388] ;  /* 0x0000e200ff047b82 */ /* 0x000e240000000a00 */
[----:B0-----:R-:W-:-:S05]  /*0270*/  IMAD.WIDE R2, R3, 0x4, R4 ;  /* 0x0000000403027825 */ /* 0x001fca00078e0204 */
[----:B------:R-:W-:Y:S01]  /*0280*/  STG.E desc[UR4][R2.64], R7 ;  /* 0x0000000702007986 */ /* 0x000fe2000c101904 */
[----:B------:R-:W-:Y:S05]  /*0290*/  EXIT ;  /* 0x000000000000794d */ /* 0x000fea0003800000 */
        .weak           $__internal_7_$__cuda_sm20_rcp_rn_f32_slowpath
        .type           $__internal_7_$__cuda_sm20_rcp_rn_f32_slowpath,@function
        .size           $__internal_7_$__cuda_sm20_rcp_rn_f32_slowpath,(.L_x_100 - $__internal_7_$__cuda_sm20_rcp_rn_f32_slowpath)
$__internal_7_$__cuda_sm20_rcp_rn_f32_slowpath:
        /* <DEDUP_REMOVED lines=15> */
.L_x_79:
[----:B------:R-:W-:-:S05]  /*0390*/  VIADD R5, R2, 0xffffff03 ;  /* 0xffffff0302057836 */ /* 0x000fca0000000000 */
        /* <DEDUP_REMOVED lines=32> */
.L_x_81:
[----:B------:R0:W1:Y:S02]  /*05a0*/  MUFU.RCP R5, R0 ;  /* 0x0000000000057308 */ /* 0x0000640000001000 */
.L_x_80:
[----:B------:R-:W-:Y:S05]  /*05b0*/  BSYNC.RECONVERGENT B1 ;  /* 0x0000000000017941 */ /* 0x000fea0003800200 */
.L_x_78:
[----:B-1----:R-:W-:Y:S02]  /*05c0*/  IMAD.MOV.U32 R7, RZ, RZ, R5 ;  /* 0x000000ffff077224 */ /* 0x002fe400078e0005 */
[----:B------:R-:W-:-:S04]  /*05d0*/  HFMA2 R5, -RZ, RZ, 0, 0 ;  /* 0x00000000ff057431 */ /* 0x000fc800000001ff */
[----:B0-----:R-:W-:Y:S05]  /*05e0*/  RET.REL.NODEC R4 `(sigmod_forward) ;  /* 0xfffffff804847950 */ /* 0x001fea0003c3ffff */
.L_x_82:
        /* <DEDUP_REMOVED lines=9> */
.L_x_100:


//--------------------- .text.leakyRelu_backward_temp --------------------------
	.section	.text.leakyRelu_backward_temp,"ax",@progbits
	.align	128
        .global         leakyRelu_backward_temp
        .type           leakyRelu_backward_temp,@function
        .size           leakyRelu_backward_temp,(.L_x_116 - leakyRelu_backward_temp)
        .other          leakyRelu_backward_temp,@"STO_CUDA_ENTRY STV_DEFAULT"
leakyRelu_backward_temp:
.text.leakyRelu_backward_temp:
        /* <DEDUP_REMOVED lines=14> */
[----:B-1----:R-:W2:Y:S02]  /*00e0*/  LDG.E R2, desc[UR4][R2.64] ;  /* 0x0000000402027981 */ /* 0x002ea4000c1e1900 */
[----:B--2---:R-:W-:-:S13]  /*00f0*/  FSETP.GT.AND P0, PT, R2, RZ, PT ;  /* 0x000000ff0200720b */ /* 0x004fda0003f04000 */
[----:B------:R-:W-:Y:S05]  /*0100*/  @!P0 BRA `(.L_x_83) ;  /* 0x0000000000248947 */ /* 0x000fea0003800000 */
[----:B------:R-:W0:Y:S08]  /*0110*/  LDC.64 R2, c[0x0][0x388] ;  /* 0x0000e200ff027b82 */ /* 0x000e300000000a00 */
[----:B------:R-:W1:Y:S01]  /*0120*/  LDC.64 R4, c[0x0][0x390] ;  /* 0x0000e400ff047b82 */ /* 0x000e620000000a00 */
[----:B0-----:R-:W-:-:S06]  /*0130*/  IMAD.WIDE R2, R7, 0x4, R2 ;  /* 0x0000000407027825 */ /* 0x001fcc00078e0202 */
[----:B------:R-:W2:Y:S01]  /*0140*/  LDG.E R2, desc[UR4][R2.64] ;  /* 0x0000000402027981 */ /* 0x000ea2000c1e1900 */
[----:B-1----:R-:W-:-:S05]  /*0150*/  IMAD.WIDE R4, R7, 0x4, R4 ;  /* 0x0000000407047825 */ /* 0x002fca00078e0204 */
[----:B------:R-:W2:Y:S02]  /*0160*/  LDG.E R7, desc[UR4][R4.64] ;  /* 0x0000000404077981 */ /* 0x000ea4000c1e1900 */
[----:B--2---:R-:W-:-:S05]  /*0170*/  FADD R7, R2, R7 ;  /* 0x0000000702077221 */ /* 0x004fca0000000000 */
[----:B------:R-:W-:Y:S01]  /*0180*/  STG.E desc[UR4][R4.64], R7 ;  /* 0x0000000704007986 */ /* 0x000fe2000c101904 */
[----:B------:R-:W-:Y:S05]  /*0190*/  EXIT ;  /* 0x000000000000794d */ /* 0x000fea0003800000 */
.L_x_83:
[----:B------:R-:W0:Y:S01]  /*01a0*/  LDC.64 R2, c[0x0][0x388] ;  /* 0x0000e200ff027b82 */ /* 0x000e220000000a00 */
[----:B------:R-:W1:Y:S07]  /*01b0*/  LDCU UR6, c[0x0][0x39c] ;  /* 0x00007380ff0677ac */ /* 0x000e6e0008000800 */
[----:B------:R-:W2:Y:S01]  /*01c0*/  LDC.64 R4, c[0x0][0x390] ;  /* 0x0000e400ff047b82 */ /* 0x000ea20000000a00 */
[----:B0-----:R-:W-:-:S06]  /*01d0*/  IMAD.WIDE R2, R7, 0x4, R2 ;  /* 0x0000000407027825 */ /* 0x001fcc00078e0202 */
[----:B------:R-:W1:Y:S01]  /*01e0*/  LDG.E R2, desc[UR4][R2.64] ;  /* 0x0000000402027981 */ /* 0x000e62000c1e1900 */
[----:B--2---:R-:W-:-:S05]  /*01f0*/  IMAD.WIDE R4, R7, 0x4, R4 ;  /* 0x0000000407047825 */ /* 0x004fca00078e0204 */
[----:B------:R-:W1:Y:S02]  /*0200*/  LDG.E R7, desc[UR4][R4.64] ;  /* 0x0000000404077981 */ /* 0x000e64000c1e1900 */
[----:B-1----:R-:W-:-:S05]  /*0210*/  FFMA R7, R2, UR6, R7 ;  /* 0x0000000602077c23 */ /* 0x002fca0008000007 */
[----:B------:R-:W-:Y:S01]  /*0220*/  STG.E desc[UR4][R4.64], R7 ;  /* 0x0000000704007986 */ /* 0x000fe2000c101904 */
[----:B------:R-:W-:Y:S05]  /*0230*/  EXIT ;  /* 0x000000000000794d */ /* 0x000fea0003800000 */
.L_x_84:
        /* <DEDUP_REMOVED lines=12> */
.L_x_116:


//--------------------- .text.leakyRelu_backward  --------------------------
	.section	.text.leakyRelu_backward,"ax",@progbits
	.align	128
        .global         leakyRelu_backward
        .type           leakyRelu_backward,@function
        .size           leakyRelu_backward,(.L_x_117 - leakyRelu_backward)
        .other          leakyRelu_backward,@"STO_CUDA_ENTRY STV_DEFAULT"
leakyRelu_backward:
.text.leakyRelu_backward:
        /* <DEDUP_REMOVED lines=22> */
[----:B--2---:R-:W-:Y:S01]  /*0160*/  STG.E desc[UR4][R4.64], R3 ;  /* 0x0000000304007986 */ /* 0x004fe2000c101904 */
[----:B------:R-:W-:Y:S05]  /*0170*/  EXIT ;  /* 0x000000000000794d */ /* 0x000fea0003800000 */
.L_x_85:
[----:B------:R-:W0:Y:S01]  /*0180*/  LDC.64 R2, c[0x0][0x388] ;  /* 0x0000e200ff027b82 */ /* 0x000e220000000a00 */
[----:B------:R-:W1:Y:S07]  /*0190*/  LDCU UR6, c[0x0][0x39c] ;  /* 0x00007380ff0677ac */ /* 0x000e6e0008000800 */
[----:B------:R-:W2:Y:S01]  /*01a0*/  LDC.64 R4, c[0x0][0x390] ;  /* 0x0000e400ff047b82 */ /* 0x000ea20000000a00 */
[----:B0-----:R-:W-:-:S06]  /*01b0*/  IMAD.WIDE R2, R7, 0x4, R2 ;  /* 0x0000000407027825 */ /* 0x001fcc00078e0202 */
[----:B------:R-:W1:Y:S01]  /*01c0*/  LDG.E R2, desc[UR4][R2.64] ;  /* 0x0000000402027981 */ /* 0x000e62000c1e1900 */
[----:B--2---:R-:W-:-:S04]  /*01d0*/  IMAD.WIDE R4, R7, 0x4, R4 ;  /* 0x0000000407047825 */ /* 0x004fc800078e0204 */
[----:B-1----:R-:W-:-:S05]  /*01e0*/  FMUL R7, R2, UR6 ;  /* 0x0000000602077c20 */ /* 0x002fca0008400000 */
[----:B------:R-:W-:Y:S01]  /*01f0*/  STG.E desc[UR4][R4.64], R7 ;  /* 0x0000000704007986 */ /* 0x000fe2000c101904 */
[----:B------:R-:W-:Y:S05]  /*0200*/  EXIT ;  /* 0x000000000000794d */ /* 0x000fea0003800000 */
.L_x_86:
        /* <DEDUP_REMOVED lines=15> */
.L_x_117:


//--------------------- .text.leakyRelu_forward   --------------------------
	.section	.text.leakyRelu_forward,"ax",@progbits
	.align	128
        .global         leakyRelu_forward
        .type           leakyRelu_forward,@function
        .size           leakyRelu_forward,(.L_x_118 - leakyRelu_forward)
        .other          leakyRelu_forward,@"STO_CUDA_ENTRY STV_DEFAULT"
leakyRelu_forward:
.text.leakyRelu_forward:
        /* <DEDUP_REMOVED lines=14> */
[----:B-1----:R-:W2:Y:S02]  /*00e0*/  LDG.E R9, desc[UR4][R2.64] ;  /* 0x0000000402097981 */ /* 0x002ea4000c1e1900 */
[----:B--2---:R-:W-:-:S13]  /*00f0*/  FSETP.GT.AND P0, PT, R9, RZ, PT ;  /* 0x000000ff0900720b */ /* 0x004fda0003f04000 */
[----:B------:R-:W0:Y:S02]  /*0100*/  @P0 LDC.64 R4, c[0x0][0x388] ;  /* 0x0000e200ff040b82 */ /* 0x000e240000000a00 */
[----:B0-----:R-:W-:-:S05]  /*0110*/  @P0 IMAD.WIDE R4, R7, 0x4, R4 ;  /* 0x0000000407040825 */ /* 0x001fca00078e0204 */
[----:B------:R0:W-:Y:S01]  /*0120*/  @P0 STG.E desc[UR4][R4.64], R9 ;  /* 0x0000000904000986 */ /* 0x0001e2000c101904 */
[----:B------:R-:W-:Y:S05]  /*0130*/  @P0 EXIT ;  /* 0x000000000000094d */ /* 0x000fea0003800000 */
[----:B------:R-:W1:Y:S01]  /*0140*/  LDC.64 R2, c[0x0][0x388] ;  /* 0x0000e200ff027b82 */ /* 0x000e620000000a00 */
[----:B------:R-:W0:Y:S02]  /*0150*/  LDCU UR6, c[0x0][0x394] ;  /* 0x00007280ff0677ac */ /* 0x000e240008000800 */
[----:B0-----:R-:W-:Y:S01]  /*0160*/  FMUL R9, R9, UR6 ;  /* 0x0000000609097c20 */ /* 0x001fe20008400000 */
[----:B-1----:R-:W-:-:S05]  /*0170*/  IMAD.WIDE R2, R7, 0x4, R2 ;  /* 0x0000000407027825 */ /* 0x002fca00078e0202 */
[----:B------:R-:W-:Y:S01]  /*0180*/  STG.E desc[UR4][R2.64], R9 ;  /* 0x0000000902007986 */ /* 0x000fe2000c101904 */
[----:B------:R-:W-:Y:S05]  /*0190*/  EXIT ;  /* 0x000000000000794d */ /* 0x000fea0003800000 */
.L_x_87:
        /* <DEDUP_REMOVED lines=14> */
.L_x_118:


//--------------------- .text.relu_backward_temp  --------------------------
	.section	.text.relu_backward_temp,"ax",@progbits
	.align	128
        .global         relu_backward_temp
        .type           relu_backward_temp,@function
        .size           relu_backward_temp,(.L_x_119 - relu_backward_temp)
        .other          relu_backward_temp,@"STO_CUDA_ENTRY STV_DEFAULT"
relu_backward_temp:
.text.relu_backward_temp:
        /* <DEDUP_REMOVED lines=26> */
.L_x_88:
[----:B------:R-:W0:Y:S02]  /*01a0*/  LDC.64 R2, c[0x0][0x390] ;  /* 0x0000e400ff027b82 */ /* 0x000e240000000a00 */
[----:B0-----:R-:W-:-:S05]  /*01b0*/  IMAD.WIDE R2, R7, 0x4, R2 ;  /* 0x0000000407027825 */ /* 0x001fca00078e0202 */
[----:B------:R-:W2:Y:S02]  /*01c0*/  LDG.E R5, desc[UR4][R2.64] ;  /* 0x0000000402057981 */ /* 0x000ea4000c1e1900 */
[----:B--2---:R-:W-:-:S05]  /*01d0*/  FADD R5, RZ, R5 ;  /* 0x00000005ff057221 */ /* 0x004fca0000000000 */
[----:B------:R-:W-:Y:S01]  /*01e0*/  STG.E desc[UR4][R2.64], R5 ;  /* 0x0000000502007986 */ /* 0x000fe2000c101904 */
[----:B------:R-:W-:Y:S05]  /*01f0*/  EXIT ;  /* 0x000000000000794d */ /* 0x000fea0003800000 */
.L_x_89:
        /* <DEDUP_REMOVED lines=16> */
.L_x_119:


//--------------------- .text.relu_backward       --------------------------
	.section	.text.relu_backward,"ax",@progbits
	.align	128
        .global         relu_backward
        .type           relu_backward,@function
        .size           relu_backward,(.L_x_120 - relu_backward)
        .other          relu_backward,@"STO_CUDA_ENTRY STV_DEFAULT"
relu_backward:
.text.relu_backward:
        /* <DEDUP_REMOVED lines=24> */
.L_x_90:
[----:B------:R-:W0:Y:S02]  /*0180*/  LDC.64 R2, c[0x0][0x390] ;  /* 0x0000e400ff027b82 */ /* 0x000e240000000a00 */
[----:B0-----:R-:W-:-:S05]  /*0190*/  IMAD.WIDE R2, R7, 0x4, R2 ;  /* 0x0000000407027825 */ /* 0x001fca00078e0202 */
[----:B------:R-:W-:Y:S01]  /*01a0*/  STG.E desc[UR4][R2.64], RZ ;  /* 0x000000ff02007986 */ /* 0x000fe2000c101904 */
[----:B------:R-:W-:Y:S05]  /*01b0*/  EXIT ;  /* 0x000000000000794d */ /* 0x000fea0003800000 */
.L_x_91:
        /* <DEDUP_REMOVED lines=12> */
.L_x_120:


//--------------------- .text.relu_forward        --------------------------
	.section	.text.relu_forward,"ax",@progbits
	.align	128
        .global         relu_forward
        .type           relu_forward,@function
        .size           relu_forward,(.L_x_121 - relu_forward)
        .other          relu_forward,@"STO_CUDA_ENTRY STV_DEFAULT"
relu_forward:
.text.relu_forward:
        /* <DEDUP_REMOVED lines=16> */
[----:B------:R-:W0:Y:S02]  /*0100*/  @P0 LDC.64 R4, c[0x0][0x388] ;  /* 0x0000e200ff040b82 */ /* 0x000e240000000a00 */
[----:B0-----:R-:W-:-:S05]  /*0110*/  @P0 IMAD.WIDE R4, R7, 0x4, R4 ;  /* 0x0000000407040825 */ /* 0x001fca00078e0204 */
[----:B------:R0:W-:Y:S01]  /*0120*/  @P0 STG.E desc[UR4][R4.64], R3 ;  /* 0x0000000304000986 */ /* 0x0001e2000c101904 */
[----:B------:R-:W-:Y:S05]  /*0130*/  @P0 EXIT ;  /* 0x000000000000094d */ /* 0x000fea0003800000 */
[----:B0-----:R-:W0:Y:S02]  /*0140*/  LDC.64 R2, c[0x0][0x388] ;  /* 0x0000e200ff027b82 */ /* 0x001e240000000a00 */
[----:B0-----:R-:W-:-:S05]  /*0150*/  IMAD.WIDE R2, R7, 0x4, R2 ;  /* 0x0000000407027825 */ /* 0x001fca00078e0202 */
[----:B------:R-:W-:Y:S01]  /*0160*/  STG.E desc[UR4][R2.64], RZ ;  /* 0x000000ff02007986 */ /* 0x000fe2000c101904 */
[----:B------:R-:W-:Y:S05]  /*0170*/  EXIT ;  /* 0x000000000000794d */ /* 0x000fea0003800000 */
.L_x_92:
        /* <DEDUP_REMOVED lines=16> */
.L_x_121:


//--------------------- .nv.shared.reserved.0     --------------------------
	.section	.nv.shared.reserved.0,"aw",@nobits
	.weak		__nv_reservedSMEM_offset_0_alias
	.size		__nv_reservedSMEM_offset_0_alias, 0, 64
	.other		__nv_reservedSMEM_offset_0_alias,@"STO_CUDA_RESERVED_SHARED STV_DEFAULT"
__nv_reservedSMEM_offset_0_alias:
	.zero		0
	.zero		64


//--------------------- .nv.constant0.gelu_old_half_forward --------------------------
	.section	.nv.constant0.gelu_old_half_forward,"a",@progbits
	.sectionflags	@""
	.align	4
.nv.constant0.gelu_old_half_forward:
	.zero		916


//--------------------- .nv.constant0.gelu_backward --------------------------
	.section	.nv.constant0.gelu_backward,"a",@progbits
	.sectionflags	@""
	.align	4
.nv.constant0.gelu_backward:
	.zero		924


//--------------------- .nv.constant0.gelu_old_forward --------------------------
	.section	.nv.constant0.gelu_old_forward,"a",@progbits
	.sectionflags	@""
	.align	4
.nv.constant0.gelu_old_forward:
	.zero		916


//--------------------- .nv.constant0.gelu_forward --------------------------
	.section	.nv.constant0.gelu_forward,"a",@progbits
	.sectionflags	@""
	.align	4
.nv.constant0.gelu_forward:
	.zero		916


//--------------------- .nv.constant0.gelu_bwd_cuda --------------------------
	.section	.nv.constant0.gelu_bwd_cuda,"a",@progbits
	.sectionflags	@""
	.align	4
.nv.constant0.gelu_bwd_cuda:
	.zero		924


//--------------------- .nv.constant0.gelu_fwd_cuda --------------------------
	.section	.nv.constant0.gelu_fwd_cuda,"a",@progbits
	.sectionflags	@""
	.align	4
.nv.constant0.gelu_fwd_cuda:
	.zero		916


//--------------------- .nv.constant0.silu_backward_temp --------------------------
	.section	.nv.constant0.silu_backward_temp,"a",@progbits
	.sectionflags	@""
	.align	4
.nv.constant0.silu_backward_temp:
	.zero		932


//--------------------- .nv.constant0.silu_backward --------------------------
	.section	.nv.constant0.silu_backward,"a",@progbits
	.sectionflags	@""
	.align	4
.nv.constant0.silu_backward:
	.zero		932


//--------------------- .nv.constant0.silu_forward --------------------------
	.section	.nv.constant0.silu_forward,"a",@progbits
	.sectionflags	@""
	.align	4
.nv.constant0.silu_forward:
	.zero		916


//--------------------- .nv.constant0.tanh_backward_temp --------------------------
	.section	.nv.constant0.tanh_backward_temp,"a",@progbits
	.sectionflags	@""
	.align	4
.nv.constant0.tanh_backward_temp:
	.zero		924


//--------------------- .nv.constant0.tanh_backward --------------------------
	.section	.nv.constant0.tanh_backward,"a",@progbits
	.sectionflags	@""
	.align	4
.nv.constant0.tanh_backward:
	.zero		924


//--------------------- .nv.constant0.tanh_forward --------------------------
	.section	.nv.constant0.tanh_forward,"a",@progbits
	.sectionflags	@""
	.align	4
.nv.constant0.tanh_forward:
	.zero		916


//--------------------- .nv.constant0.sigmod_backward_temp --------------------------
	.section	.nv.constant0.sigmod_backward_temp,"a",@progbits
	.sectionflags	@""
	.align	4
.nv.constant0.sigmod_backward_temp:
	.zero		924


//--------------------- .nv.constant0.sigmod_backward --------------------------
	.section	.nv.constant0.sigmod_backward,"a",@progbits
	.sectionflags	@""
	.align	4
.nv.constant0.sigmod_backward:
	.zero		924


//--------------------- .nv.constant0.sigmod_forward --------------------------
	.section	.nv.constant0.sigmod_forward,"a",@progbits
	.sectionflags	@""
	.align	4
.nv.constant0.sigmod_forward:
	.zero		916


//--------------------- .nv.constant0.leakyRelu_backward_temp --------------------------
	.section	.nv.constant0.leakyRelu_backward_temp,"a",@progbits
	.sectionflags	@""
	.align	4
.nv.constant0.leakyRelu_backward_temp:
	.zero		928


//--------------------- .nv.constant0.leakyRelu_backward --------------------------
	.section	.nv.constant0.leakyRelu_backward,"a",@progbits
	.sectionflags	@""
	.align	4
.nv.constant0.leakyRelu_backward:
	.zero		928


//--------------------- .nv.constant0.leakyRelu_forward --------------------------
	.section	.nv.constant0.leakyRelu_forward,"a",@progbits
	.sectionflags	@""
	.align	4
.nv.constant0.leakyRelu_forward:
	.zero		920


//--------------------- .nv.constant0.relu_backward_temp --------------------------
	.section	.nv.constant0.relu_backward_temp,"a",@progbits
	.sectionflags	@""
	.align	4
.nv.constant0.relu_backward_temp:
	.zero		924


//--------------------- .nv.constant0.relu_backward --------------------------
	.section	.nv.constant0.relu_backward,"a",@progbits
	.sectionflags	@""
	.align	4
.nv.constant0.relu_backward:
	.zero		924


//--------------------- .nv.constant0.relu_forward --------------------------
	.section	.nv.constant0.relu_forward,"a",@progbits
	.sectionflags	@""
	.align	4
.nv.constant0.relu_forward:
	.zero		916


//--------------------- SYMBOLS --------------------------

	.type		.nv.reservedSmem.offset0,@object
	.size		.nv.reservedSmem.offset0,0x4
